//
// Generated by NVIDIA NVVM Compiler
//
// Compiler Build ID: CL-36424714
// Cuda compilation tools, release 13.0, V13.0.88
// Based on NVVM 20.0.0
//

.version 9.0
.target sm_100
.address_size 64

	// .globl	selective_scan_fwd
.extern .shared .align 16 .b8 smem[];

.visible .entry selective_scan_fwd(
	.param .u64 .ptr .align 1 selective_scan_fwd_param_0,
	.param .u64 .ptr .align 1 selective_scan_fwd_param_1,
	.param .u64 .ptr .align 1 selective_scan_fwd_param_2,
	.param .u64 .ptr .align 1 selective_scan_fwd_param_3,
	.param .u64 .ptr .align 1 selective_scan_fwd_param_4,
	.param .u64 .ptr .align 1 selective_scan_fwd_param_5,
	.param .u32 selective_scan_fwd_param_6,
	.param .u32 selective_scan_fwd_param_7,
	.param .u32 selective_scan_fwd_param_8,
	.param .u32 selective_scan_fwd_param_9
)
{
	.reg .pred 	%p<23>;
	.reg .b32 	%r<122>;
	.reg .b32 	%f<108>;
	.reg .b64 	%rd<47>;

	ld.param.u64 	%rd11, [selective_scan_fwd_param_0];
	ld.param.u64 	%rd12, [selective_scan_fwd_param_1];
	ld.param.u64 	%rd14, [selective_scan_fwd_param_2];
	ld.param.u64 	%rd15, [selective_scan_fwd_param_3];
	ld.param.u64 	%rd16, [selective_scan_fwd_param_4];
	ld.param.u64 	%rd13, [selective_scan_fwd_param_5];
	ld.param.u32 	%r44, [selective_scan_fwd_param_6];
	ld.param.u32 	%r45, [selective_scan_fwd_param_7];
	ld.param.u32 	%r46, [selective_scan_fwd_param_8];
	ld.param.u32 	%r47, [selective_scan_fwd_param_9];
	cvta.to.global.u64 	%rd1, %rd14;
	cvta.to.global.u64 	%rd2, %rd16;
	cvta.to.global.u64 	%rd3, %rd15;
	min.s32 	%r48, %r44, %r45;
	min.s32 	%r49, %r48, %r46;
	min.s32 	%r50, %r49, %r47;
	setp.lt.s32 	%p1, %r50, 1;
	@%p1 bra 	$L__BB0_25;
	mov.u32 	%r51, %ctaid.x;
	div.u32 	%r1, %r51, %r47;
	mul.lo.s32 	%r52, %r1, %r47;
	sub.s32 	%r53, %r51, %r52;
	setp.ge.u32 	%p2, %r1, %r44;
	setp.ge.s32 	%p3, %r53, %r47;
	or.pred  	%p4, %p2, %p3;
	@%p4 bra 	$L__BB0_25;
	mov.u32 	%r3, %tid.x;
	mov.u32 	%r4, %ntid.x;
	shl.b32 	%r54, %r46, 2;
	mov.u32 	%r55, smem;
	add.s32 	%r5, %r55, %r54;
	setp.ge.u32 	%p5, %r3, %r46;
	@%p5 bra 	$L__BB0_9;
	add.s32 	%r56, %r3, %r4;
	max.u32 	%r57, %r46, %r56;
	setp.lt.u32 	%p6, %r56, %r46;
	selp.u32 	%r58, 1, 0, %p6;
	add.s32 	%r59, %r56, %r58;
	sub.s32 	%r60, %r57, %r59;
	div.u32 	%r61, %r60, %r4;
	add.s32 	%r6, %r61, %r58;
	and.b32  	%r62, %r6, 3;
	setp.eq.s32 	%p7, %r62, 3;
	mov.u32 	%r116, %r3;
	@%p7 bra 	$L__BB0_6;
	shl.b32 	%r63, %r3, 2;
	add.s32 	%r114, %r55, %r63;
	shl.b32 	%r8, %r4, 2;
	add.s32 	%r65, %r6, 1;
	and.b32  	%r66, %r65, 3;
	neg.s32 	%r113, %r66;
	mov.u32 	%r116, %r3;
$L__BB0_5:
	.pragma "nounroll";
	mad.lo.s32 	%r67, %r116, %r47, %r53;
	mul.wide.s32 	%rd17, %r67, 4;
	add.s64 	%rd18, %rd1, %rd17;
	ld.global.nc.f32 	%f11, [%rd18];
	add.s32 	%r68, %r114, %r54;
	st.shared.f32 	[%r68], %f11;
	mov.b32 	%r69, 0;
	st.shared.u32 	[%r114], %r69;
	add.s32 	%r116, %r116, %r4;
	add.s32 	%r114, %r114, %r8;
	add.s32 	%r113, %r113, 1;
	setp.ne.s32 	%p8, %r113, 0;
	@%p8 bra 	$L__BB0_5;
$L__BB0_6:
	setp.lt.u32 	%p9, %r6, 3;
	@%p9 bra 	$L__BB0_9;
	shl.b32 	%r78, %r4, 2;
$L__BB0_8:
	mad.lo.s32 	%r70, %r116, %r47, %r53;
	mul.wide.s32 	%rd19, %r70, 4;
	add.s64 	%rd20, %rd1, %rd19;
	ld.global.nc.f32 	%f12, [%rd20];
	shl.b32 	%r71, %r116, 2;
	add.s32 	%r72, %r5, %r71;
	st.shared.f32 	[%r72], %f12;
	add.s32 	%r74, %r55, %r71;
	mov.b32 	%r75, 0;
	st.shared.u32 	[%r74], %r75;
	add.s32 	%r76, %r116, %r4;
	mad.lo.s32 	%r77, %r76, %r47, %r53;
	mul.wide.s32 	%rd21, %r77, 4;
	add.s64 	%rd22, %rd1, %rd21;
	ld.global.nc.f32 	%f13, [%rd22];
	add.s32 	%r79, %r72, %r78;
	st.shared.f32 	[%r79], %f13;
	add.s32 	%r80, %r74, %r78;
	st.shared.u32 	[%r80], %r75;
	add.s32 	%r81, %r76, %r4;
	mad.lo.s32 	%r82, %r81, %r47, %r53;
	mul.wide.s32 	%rd23, %r82, 4;
	add.s64 	%rd24, %rd1, %rd23;
	ld.global.nc.f32 	%f14, [%rd24];
	add.s32 	%r83, %r79, %r78;
	st.shared.f32 	[%r83], %f14;
	add.s32 	%r84, %r80, %r78;
	st.shared.u32 	[%r84], %r75;
	add.s32 	%r85, %r81, %r4;
	mad.lo.s32 	%r86, %r85, %r47, %r53;
	mul.wide.s32 	%rd25, %r86, 4;
	add.s64 	%rd26, %rd1, %rd25;
	ld.global.nc.f32 	%f15, [%rd26];
	add.s32 	%r87, %r83, %r78;
	st.shared.f32 	[%r87], %f15;
	add.s32 	%r88, %r84, %r78;
	st.shared.u32 	[%r88], %r75;
	add.s32 	%r116, %r85, %r4;
	setp.lt.s32 	%p10, %r116, %r46;
	@%p10 bra 	$L__BB0_8;
$L__BB0_9:
	add.s32 	%r20, %r5, %r54;
	bar.sync 	0;
	mul.lo.s32 	%r21, %r1, %r45;
	shl.b32 	%r91, %r3, 2;
	add.s32 	%r22, %r20, %r91;
	add.s32 	%r23, %r3, %r4;
	max.u32 	%r92, %r46, %r23;
	setp.lt.u32 	%p11, %r23, %r46;
	selp.u32 	%r93, 1, 0, %p11;
	add.s32 	%r94, %r23, %r93;
	sub.s32 	%r95, %r92, %r94;
	div.u32 	%r96, %r95, %r4;
	add.s32 	%r24, %r96, %r93;
	and.b32  	%r25, %r24, 3;
	add.s32 	%r26, %r5, %r91;
	add.s32 	%r27, %r55, %r91;
	shl.b32 	%r28, %r4, 2;
	add.s32 	%r29, %r26, %r28;
	add.s32 	%r30, %r27, %r28;
	add.s32 	%r31, %r23, %r4;
	add.s32 	%r32, %r30, %r28;
	cvta.to.global.u64 	%rd4, %rd12;
	cvta.to.global.u64 	%rd5, %rd11;
	cvta.to.global.u64 	%rd6, %rd13;
	mov.b32 	%r118, 0;
	cvt.u64.u32 	%rd38, %r28;
$L__BB0_10:
	setp.ge.u32 	%p12, %r3, %r46;
	add.s32 	%r34, %r118, %r21;
	mad.lo.s32 	%r35, %r34, %r47, %r53;
	mul.wide.s32 	%rd27, %r35, 4;
	add.s64 	%rd28, %rd4, %rd27;
	ld.global.nc.f32 	%f1, [%rd28];
	add.s64 	%rd29, %rd5, %rd27;
	ld.global.nc.f32 	%f17, [%rd29];
	mul.f32 	%f2, %f1, %f17;
	mov.f32 	%f107, 0f00000000;
	@%p12 bra 	$L__BB0_17;
	setp.eq.s32 	%p13, %r25, 3;
	mul.lo.s32 	%r36, %r34, %r46;
	mov.f32 	%f107, 0f00000000;
	mov.u32 	%r119, %r3;
	@%p13 bra 	$L__BB0_15;
	setp.eq.s32 	%p14, %r25, 0;
	ld.shared.f32 	%f20, [%r26];
	mul.f32 	%f21, %f1, %f20;
	max.f32 	%f22, %f21, 0fC2480000;
	min.f32 	%f23, %f22, 0f41A00000;
	mul.f32 	%f24, %f23, 0f3FB8AA3B;
	ex2.approx.f32 	%f25, %f24;
	ld.shared.f32 	%f26, [%r27];
	add.s32 	%r98, %r36, %r3;
	mul.wide.s32 	%rd30, %r98, 4;
	add.s64 	%rd7, %rd3, %rd30;
	ld.global.nc.f32 	%f27, [%rd7];
	mul.f32 	%f28, %f2, %f27;
	fma.rn.f32 	%f29, %f25, %f26, %f28;
	st.shared.f32 	[%r27], %f29;
	add.s64 	%rd8, %rd2, %rd30;
	ld.global.nc.f32 	%f30, [%rd8];
	fma.rn.f32 	%f107, %f30, %f29, 0f00000000;
	mov.u32 	%r119, %r23;
	@%p14 bra 	$L__BB0_15;
	setp.eq.s32 	%p15, %r25, 1;
	ld.shared.f32 	%f31, [%r29];
	mul.f32 	%f32, %f1, %f31;
	max.f32 	%f33, %f32, 0fC2480000;
	min.f32 	%f34, %f33, 0f41A00000;
	mul.f32 	%f35, %f34, 0f3FB8AA3B;
	ex2.approx.f32 	%f36, %f35;
	ld.shared.f32 	%f37, [%r30];
	cvt.u64.u32 	%rd31, %r28;
	add.s64 	%rd9, %rd7, %rd31;
	ld.global.nc.f32 	%f38, [%rd9];
	mul.f32 	%f39, %f2, %f38;
	fma.rn.f32 	%f40, %f36, %f37, %f39;
	st.shared.f32 	[%r30], %f40;
	add.s64 	%rd10, %rd8, %rd31;
	ld.global.nc.f32 	%f41, [%rd10];
	fma.rn.f32 	%f107, %f41, %f40, %f107;
	mov.u32 	%r119, %r31;
	@%p15 bra 	$L__BB0_15;
	add.s32 	%r119, %r31, %r4;
	cvt.u64.u32 	%rd32, %r28;
	add.s32 	%r99, %r29, %r28;
	ld.shared.f32 	%f42, [%r99];
	mul.f32 	%f43, %f1, %f42;
	max.f32 	%f44, %f43, 0fC2480000;
	min.f32 	%f45, %f44, 0f41A00000;
	mul.f32 	%f46, %f45, 0f3FB8AA3B;
	ex2.approx.f32 	%f47, %f46;
	ld.shared.f32 	%f48, [%r32];
	add.s64 	%rd33, %rd9, %rd32;
	ld.global.nc.f32 	%f49, [%rd33];
	mul.f32 	%f50, %f2, %f49;
	fma.rn.f32 	%f51, %f47, %f48, %f50;
	st.shared.f32 	[%r32], %f51;
	add.s64 	%rd34, %rd10, %rd32;
	ld.global.nc.f32 	%f52, [%rd34];
	fma.rn.f32 	%f107, %f52, %f51, %f107;
$L__BB0_15:
	setp.lt.u32 	%p16, %r24, 3;
	@%p16 bra 	$L__BB0_17;
$L__BB0_16:
	shl.b32 	%r100, %r119, 2;
	add.s32 	%r101, %r5, %r100;
	ld.shared.f32 	%f53, [%r101];
	mul.f32 	%f54, %f1, %f53;
	max.f32 	%f55, %f54, 0fC2480000;
	min.f32 	%f56, %f55, 0f41A00000;
	mul.f32 	%f57, %f56, 0f3FB8AA3B;
	ex2.approx.f32 	%f58, %f57;
	mov.u32 	%r102, smem;
	add.s32 	%r103, %r102, %r100;
	ld.shared.f32 	%f59, [%r103];
	add.s32 	%r104, %r36, %r119;
	mul.wide.s32 	%rd35, %r104, 4;
	add.s64 	%rd36, %rd3, %rd35;
	ld.global.nc.f32 	%f60, [%rd36];
	mul.f32 	%f61, %f2, %f60;
	fma.rn.f32 	%f62, %f58, %f59, %f61;
	st.shared.f32 	[%r103], %f62;
	add.s64 	%rd37, %rd2, %rd35;
	ld.global.nc.f32 	%f63, [%rd37];
	fma.rn.f32 	%f64, %f63, %f62, %f107;
	add.s32 	%r105, %r101, %r28;
	ld.shared.f32 	%f65, [%r105];
	mul.f32 	%f66, %f1, %f65;
	max.f32 	%f67, %f66, 0fC2480000;
	min.f32 	%f68, %f67, 0f41A00000;
	mul.f32 	%f69, %f68, 0f3FB8AA3B;
	ex2.approx.f32 	%f70, %f69;
	add.s32 	%r106, %r103, %r28;
	ld.shared.f32 	%f71, [%r106];
	add.s64 	%rd39, %rd36, %rd38;
	ld.global.nc.f32 	%f72, [%rd39];
	mul.f32 	%f73, %f2, %f72;
	fma.rn.f32 	%f74, %f70, %f71, %f73;
	st.shared.f32 	[%r106], %f74;
	add.s64 	%rd40, %rd37, %rd38;
	ld.global.nc.f32 	%f75, [%rd40];
	fma.rn.f32 	%f76, %f75, %f74, %f64;
	add.s32 	%r107, %r105, %r28;
	ld.shared.f32 	%f77, [%r107];
	mul.f32 	%f78, %f1, %f77;
	max.f32 	%f79, %f78, 0fC2480000;
	min.f32 	%f80, %f79, 0f41A00000;
	mul.f32 	%f81, %f80, 0f3FB8AA3B;
	ex2.approx.f32 	%f82, %f81;
	add.s32 	%r108, %r106, %r28;
	ld.shared.f32 	%f83, [%r108];
	add.s64 	%rd41, %rd39, %rd38;
	ld.global.nc.f32 	%f84, [%rd41];
	mul.f32 	%f85, %f2, %f84;
	fma.rn.f32 	%f86, %f82, %f83, %f85;
	st.shared.f32 	[%r108], %f86;
	add.s64 	%rd42, %rd40, %rd38;
	ld.global.nc.f32 	%f87, [%rd42];
	fma.rn.f32 	%f88, %f87, %f86, %f76;
	add.s32 	%r109, %r107, %r28;
	ld.shared.f32 	%f89, [%r109];
	mul.f32 	%f90, %f1, %f89;
	max.f32 	%f91, %f90, 0fC2480000;
	min.f32 	%f92, %f91, 0f41A00000;
	mul.f32 	%f93, %f92, 0f3FB8AA3B;
	ex2.approx.f32 	%f94, %f93;
	add.s32 	%r110, %r108, %r28;
	ld.shared.f32 	%f95, [%r110];
	add.s64 	%rd43, %rd41, %rd38;
	ld.global.nc.f32 	%f96, [%rd43];
	mul.f32 	%f97, %f2, %f96;
	fma.rn.f32 	%f98, %f94, %f95, %f97;
	st.shared.f32 	[%r110], %f98;
	add.s64 	%rd44, %rd42, %rd38;
	ld.global.nc.f32 	%f99, [%rd44];
	fma.rn.f32 	%f107, %f99, %f98, %f88;
	add.s32 	%r119, %r28, %r119;
	setp.lt.s32 	%p17, %r119, %r46;
	@%p17 bra 	$L__BB0_16;
$L__BB0_17:
	setp.lt.u32 	%p18, %r4, 2;
	st.shared.f32 	[%r22], %f107;
	bar.sync 	0;
	@%p18 bra 	$L__BB0_22;
	mov.u32 	%r121, %r4;
$L__BB0_19:
	shr.u32 	%r42, %r121, 1;
	setp.ge.u32 	%p19, %r3, %r42;
	@%p19 bra 	$L__BB0_21;
	shl.b32 	%r111, %r42, 2;
	add.s32 	%r112, %r22, %r111;
	ld.shared.f32 	%f100, [%r112];
	ld.shared.f32 	%f101, [%r22];
	add.f32 	%f102, %f100, %f101;
	st.shared.f32 	[%r22], %f102;
$L__BB0_21:
	bar.sync 	0;
	setp.gt.u32 	%p20, %r121, 3;
	mov.u32 	%r121, %r42;
	@%p20 bra 	$L__BB0_19;
$L__BB0_22:
	setp.ne.s32 	%p21, %r3, 0;
	@%p21 bra 	$L__BB0_24;
	ld.shared.f32 	%f103, [%r20];
	mul.wide.s32 	%rd45, %r35, 4;
	add.s64 	%rd46, %rd6, %rd45;
	st.global.f32 	[%rd46], %f103;
$L__BB0_24:
	bar.sync 	0;
	add.s32 	%r118, %r118, 1;
	setp.ne.s32 	%p22, %r118, %r45;
	@%p22 bra 	$L__BB0_10;
$L__BB0_25:
	ret;

}


// ===== COMPILED SASS (sm_100) =====

	.target	sm_100

	.elftype	@"ET_EXEC"


//--------------------- .note.nv.tkinfo           --------------------------
	.section	.note.nv.tkinfo,"",@"SHT_NOTE"
	.sectionflags	@"SHF_NOTE_NV_TKINFO"
	.tkinfo
        /*0018*/ 	.word	0x00000002
        /*0030*/ 	.string	""
        /*0030*/ 	.string	"ptxas"
        /*0030*/ 	.string	"Cuda compilation tools, release 13.0, V13.0.88"
        /*0030*/ 	.string	"Build cuda_13.0.r13.0/compiler.36424714_0"
        /*0030*/ 	.string	"-arch sm_100 -m 64 "



//--------------------- .note.nv.cuinfo           --------------------------
	.section	.note.nv.cuinfo,"",@"SHT_NOTE"
	.sectionflags	@"SHF_NOTE_NV_CUINFO"
        /*0018*/ 	.short	0x0002
        /*001a*/ 	.short	0x0064
        /*001c*/ 	.short	0x0082
	.zero		2


//--------------------- .nv.info                  --------------------------
	.section	.nv.info,"",@"SHT_CUDA_INFO"
	.align	4


	//----- nvinfo : EIATTR_REGCOUNT
	.align		4
        /*0000*/ 	.byte	0x04, 0x2f
        /*0002*/ 	.short	(.L_1 - .L_0)
	.align		4
.L_0:
        /*0004*/ 	.word	index@(selective_scan_fwd)
        /*0008*/ 	.word	0x00000020


	//----- nvinfo : EIATTR_FRAME_SIZE
	.align		4
.L_1:
        /*000c*/ 	.byte	0x04, 0x11
        /*000e*/ 	.short	(.L_3 - .L_2)
	.align		4
.L_2:
        /*0010*/ 	.word	index@(selective_scan_fwd)
        /*0014*/ 	.word	0x00000000


	//----- nvinfo : EIATTR_MIN_STACK_SIZE
	.align		4
.L_3:
        /*0018*/ 	.byte	0x04, 0x12
        /*001a*/ 	.short	(.L_5 - .L_4)
	.align		4
.L_4:
        /*001c*/ 	.word	index@(selective_scan_fwd)
        /*0020*/ 	.word	0x00000000
.L_5:


//--------------------- .nv.compat                --------------------------
	.section	.nv.compat,"",@"SHT_CUDA_COMPAT_INFO"
	.align	4
        /*0000*/ 	.byte	0x02, 0x09, 0x00, 0x00, 0x02, 0x02, 0x01, 0x00, 0x02, 0x05, 0x05, 0x00, 0x03, 0x07, 0x01, 0x01
        /*0010*/ 	.byte	0x02, 0x03, 0x00, 0x00, 0x02, 0x06, 0x01, 0x00, 0x04, 0x0b, 0x08, 0x00, 0x01, 0x00, 0x00, 0x00
        /*0020*/ 	.byte	0x00, 0x00, 0x00, 0x00


//--------------------- .nv.info.selective_scan_fwd --------------------------
	.section	.nv.info.selective_scan_fwd,"",@"SHT_CUDA_INFO"
	.sectionflags	@""
	.align	4


	//----- nvinfo : EIATTR_CUDA_API_VERSION
	.align		4
        /*0000*/ 	.byte	0x04, 0x37
        /*0002*/ 	.short	(.L_7 - .L_6)
.L_6:
        /*0004*/ 	.word	0x00000082


	//----- nvinfo : EIATTR_KPARAM_INFO
	.align		4
.L_7:
        /*0008*/ 	.byte	0x04, 0x17
        /*000a*/ 	.short	(.L_9 - .L_8)
.L_8:
        /*000c*/ 	.word	0x00000000
        /*0010*/ 	.short	0x0009
        /*0012*/ 	.short	0x003c
        /*0014*/ 	.byte	0x00, 0xf0, 0x11, 0x00


	//----- nvinfo : EIATTR_KPARAM_INFO
	.align		4
.L_9:
        /*0018*/ 	.byte	0x04, 0x17
        /*001a*/ 	.short	(.L_11 - .L_10)
.L_10:
        /*001c*/ 	.word	0x00000000
        /*0020*/ 	.short	0x0008
        /*0022*/ 	.short	0x0038
        /*0024*/ 	.byte	0x00, 0xf0, 0x11, 0x00


	//----- nvinfo : EIATTR_KPARAM_INFO
	.align		4
.L_11:
        /*0028*/ 	.byte	0x04, 0x17
        /*002a*/ 	.short	(.L_13 - .L_12)
.L_12:
        /*002c*/ 	.word	0x00000000
        /*0030*/ 	.short	0x0007
        /*0032*/ 	.short	0x0034
        /*0034*/ 	.byte	0x00, 0xf0, 0x11, 0x00


	//----- nvinfo : EIATTR_KPARAM_INFO
	.align		4
.L_13:
        /*0038*/ 	.byte	0x04, 0x17
        /*003a*/ 	.short	(.L_15 - .L_14)
.L_14:
        /*003c*/ 	.word	0x00000000
        /*0040*/ 	.short	0x0006
        /*0042*/ 	.short	0x0030
        /*0044*/ 	.byte	0x00, 0xf0, 0x11, 0x00


	//----- nvinfo : EIATTR_KPARAM_INFO
	.align		4
.L_15:
        /*0048*/ 	.byte	0x04, 0x17
        /*004a*/ 	.short	(.L_17 - .L_16)
.L_16:
        /*004c*/ 	.word	0x00000000
        /*0050*/ 	.short	0x0005
        /*0052*/ 	.short	0x0028
        /*0054*/ 	.byte	0x00, 0xf5, 0x21, 0x00


	//----- nvinfo : EIATTR_KPARAM_INFO
	.align		4
.L_17:
        /*0058*/ 	.byte	0x04, 0x17
        /*005a*/ 	.short	(.L_19 - .L_18)
.L_18:
        /*005c*/ 	.word	0x00000000
        /*0060*/ 	.short	0x0004
        /*0062*/ 	.short	0x0020
        /*0064*/ 	.byte	0x00, 0xf5, 0x21, 0x00


	//----- nvinfo : EIATTR_KPARAM_INFO
	.align		4
.L_19:
        /*0068*/ 	.byte	0x04, 0x17
        /*006a*/ 	.short	(.L_21 - .L_20)
.L_20:
        /*006c*/ 	.word	0x00000000
        /*0070*/ 	.short	0x0003
        /*0072*/ 	.short	0x0018
        /*0074*/ 	.byte	0x00, 0xf5, 0x21, 0x00


	//----- nvinfo : EIATTR_KPARAM_INFO
	.align		4
.L_21:
        /*0078*/ 	.byte	0x04, 0x17
        /*007a*/ 	.short	(.L_23 - .L_22)
.L_22:
        /*007c*/ 	.word	0x00000000
        /*0080*/ 	.short	0x0002
        /*0082*/ 	.short	0x0010
        /*0084*/ 	.byte	0x00, 0xf5, 0x21, 0x00


	//----- nvinfo : EIATTR_KPARAM_INFO
	.align		4
.L_23:
        /*0088*/ 	.byte	0x04, 0x17
        /*008a*/ 	.short	(.L_25 - .L_24)
.L_24:
        /*008c*/ 	.word	0x00000000
        /*0090*/ 	.short	0x0001
        /*0092*/ 	.short	0x0008
        /*0094*/ 	.byte	0x00, 0xf5, 0x21, 0x00


	//----- nvinfo : EIATTR_KPARAM_INFO
	.align		4
.L_25:
        /*0098*/ 	.byte	0x04, 0x17
        /*009a*/ 	.short	(.L_27 - .L_26)
.L_26:
        /*009c*/ 	.word	0x00000000
        /*00a0*/ 	.short	0x0000
        /*00a2*/ 	.short	0x0000
        /*00a4*/ 	.byte	0x00, 0xf5, 0x21, 0x00


	//----- nvinfo : EIATTR_SPARSE_MMA_MASK
	.align		4
.L_27:
        /*00a8*/ 	.byte	0x03, 0x50
        /*00aa*/ 	.short	0x0000


	//----- nvinfo : EIATTR_MAXREG_COUNT
	.align		4
        /*00ac*/ 	.byte	0x03, 0x1b
        /*00ae*/ 	.short	0x00ff


	//----- nvinfo : EIATTR_NUM_BARRIERS
	.align		4
        /*00b0*/ 	.byte	0x02, 0x4c
        /*00b2*/ 	.byte	0x01
	.zero		1


	//----- nvinfo : EIATTR_MERCURY_ISA_VERSION
	.align		4
        /*00b4*/ 	.byte	0x03, 0x5f
        /*00b6*/ 	.short	0x0101


	//----- nvinfo : EIATTR_VRC_CTA_INIT_COUNT
	.align		4
        /*00b8*/ 	.byte	0x02, 0x4a
	.zero		1
	.zero		1


	//----- nvinfo : EIATTR_EXIT_INSTR_OFFSETS
	.align		4
        /*00bc*/ 	.byte	0x04, 0x1c
        /*00be*/ 	.short	(.L_29 - .L_28)


	//   ....[0]....
.L_28:
        /*00c0*/ 	.word	0x00000060


	//   ....[1]....
        /*00c4*/ 	.word	0x000001e0


	//   ....[2]....
        /*00c8*/ 	.word	0x00001740


	//----- nvinfo : EIATTR_CRS_STACK_SIZE
	.align		4
.L_29:
        /*00cc*/ 	.byte	0x04, 0x1e
        /*00ce*/ 	.short	(.L_31 - .L_30)
.L_30:
        /*00d0*/ 	.word	0x00000000


	//----- nvinfo : EIATTR_CBANK_PARAM_SIZE
	.align		4
.L_31:
        /*00d4*/ 	.byte	0x03, 0x19
        /*00d6*/ 	.short	0x0040


	//----- nvinfo : EIATTR_PARAM_CBANK
	.align		4
        /*00d8*/ 	.byte	0x04, 0x0a
        /*00da*/ 	.short	(.L_33 - .L_32)
	.align		4
.L_32:
        /*00dc*/ 	.word	index@(.nv.constant0.selective_scan_fwd)
        /*00e0*/ 	.short	0x0380
        /*00e2*/ 	.short	0x0040


	//----- nvinfo : EIATTR_SW_WAR
	.align		4
.L_33:
        /*00e4*/ 	.byte	0x04, 0x36
        /*00e6*/ 	.short	(.L_35 - .L_34)
.L_34:
        /*00e8*/ 	.word	0x00000008
.L_35:


//--------------------- .nv.callgraph             --------------------------
	.section	.nv.callgraph,"",@"SHT_CUDA_CALLGRAPH"
	.align	4
	.sectionentsize	8
	.align		4
        /*0000*/ 	.word	0x00000000
	.align		4
        /*0004*/ 	.word	0xffffffff
	.align		4
        /*0008*/ 	.word	0x00000000
	.align		4
        /*000c*/ 	.word	0xfffffffe
	.align		4
        /*0010*/ 	.word	0x00000000
	.align		4
        /*0014*/ 	.word	0xfffffffd
	.align		4
        /*0018*/ 	.word	0x00000000
	.align		4
        /*001c*/ 	.word	0xfffffffc


//--------------------- .text.selective_scan_fwd  --------------------------
	.section	.text.selective_scan_fwd,"ax",@progbits
	.align	128
        .global         selective_scan_fwd
        .type           selective_scan_fwd,@function
        .size           selective_scan_fwd,(.L_x_15 - selective_scan_fwd)
        .other          selective_scan_fwd,@"STO_CUDA_ENTRY STV_DEFAULT"
selective_scan_fwd:
.text.selective_scan_fwd:
[----:B------:R-:W-:Y:S08]  /*0000*/  LDC R1, c[0x0][0x37c] ;  /* 0x0000df00ff017b82 */ /* 0x000ff00000000800 */
[----:B------:R-:W0:Y:S08]  /*0010*/  LDC.64 R4, c[0x0][0x3b0] ;  /* 0x0000ec00ff047b82 */ /* 0x000e300000000a00 */
[----:B------:R-:W0:Y:S02]  /*0020*/  LDC.64 R8, c[0x0][0x3b8] ;  /* 0x0000ee00ff087b82 */ /* 0x000e240000000a00 */
[----:B0-----:R-:W-:-:S04]  /*0030*/  VIMNMX3 R0, R4, R5, R8, PT ;  /* 0x000000050400720f */ /* 0x001fc80003800108 */
[----:B------:R-:W-:-:S04]  /*0040*/  VIMNMX R0, PT, PT, R0, R9, PT ;  /* 0x0000000900007248 */ /* 0x000fc80003fe0100 */
[----:B------:R-:W-:-:S13]  /*0050*/  ISETP.GE.AND P0, PT, R0, 0x1, PT ;  /* 0x000000010000780c */ /* 0x000fda0003f06270 */
[----:B------:R-:W-:Y:S05]  /*0060*/  @!P0 EXIT ;  /* 0x000000000000894d */ /* 0x000fea0003800000 */
[----:B------:R-:W0:Y:S01]  /*0070*/  I2F.U32.RP R0, R9 ;  /* 0x0000000900007306 */ /* 0x000e220000209000 */
[----:B------:R-:W1:Y:S01]  /*0080*/  S2UR UR4, SR_CTAID.X ;  /* 0x00000000000479c3 */ /* 0x000e620000002500 */
[----:B------:R-:W-:-:S06]  /*0090*/  ISETP.NE.U32.AND P2, PT, R9, RZ, PT ;  /* 0x000000ff0900720c */ /* 0x000fcc0003f45070 */
[----:B0-----:R-:W0:Y:S02]  /*00a0*/  MUFU.RCP R0, R0 ;  /* 0x0000000000007308 */ /* 0x001e240000001000 */
[----:B0-----:R-:W-:-:S06]  /*00b0*/  IADD3 R2, PT, PT, R0, 0xffffffe, RZ ;  /* 0x0ffffffe00027810 */ /* 0x001fcc0007ffe0ff */
[----:B------:R0:W2:Y:S02]  /*00c0*/  F2I.FTZ.U32.TRUNC.NTZ R3, R2 ;  /* 0x0000000200037305 */ /* 0x0000a4000021f000 */
[----:B0-----:R-:W-:Y:S02]  /*00d0*/  HFMA2 R2, -RZ, RZ, 0, 0 ;  /* 0x00000000ff027431 */ /* 0x001fe400000001ff */
[----:B--2---:R-:W-:-:S04]  /*00e0*/  IMAD.MOV R6, RZ, RZ, -R3 ;  /* 0x000000ffff067224 */ /* 0x004fc800078e0a03 */
[----:B------:R-:W-:-:S04]  /*00f0*/  IMAD R5, R6, R9, RZ ;  /* 0x0000000906057224 */ /* 0x000fc800078e02ff */
[----:B------:R-:W-:-:S06]  /*0100*/  IMAD.HI.U32 R3, R3, R5, R2 ;  /* 0x0000000503037227 */ /* 0x000fcc00078e0002 */
[----:B-1----:R-:W-:-:S04]  /*0110*/  IMAD.HI.U32 R3, R3, UR4, RZ ;  /* 0x0000000403037c27 */ /* 0x002fc8000f8e00ff */
[----:B------:R-:W-:-:S04]  /*0120*/  IMAD.MOV R6, RZ, RZ, -R3 ;  /* 0x000000ffff067224 */ /* 0x000fc800078e0a03 */
[----:B------:R-:W-:-:S05]  /*0130*/  IMAD R0, R9, R6, UR4 ;  /* 0x0000000409007e24 */ /* 0x000fca000f8e0206 */
[----:B------:R-:W-:-:S13]  /*0140*/  ISETP.GE.U32.AND P0, PT, R0, R9, PT ;  /* 0x000000090000720c */ /* 0x000fda0003f06070 */
[----:B------:R-:W-:Y:S01]  /*0150*/  @P0 IADD3 R0, PT, PT, R0, -R9, RZ ;  /* 0x8000000900000210 */ /* 0x000fe20007ffe0ff */
[----:B------:R-:W-:-:S03]  /*0160*/  @P0 VIADD R3, R3, 0x1 ;  /* 0x0000000103030836 */ /* 0x000fc60000000000 */
[----:B------:R-:W-:-:S13]  /*0170*/  ISETP.GE.U32.AND P1, PT, R0, R9, PT ;  /* 0x000000090000720c */ /* 0x000fda0003f26070 */
[----:B------:R-:W-:Y:S02]  /*0180*/  @P1 IADD3 R3, PT, PT, R3, 0x1, RZ ;  /* 0x0000000103031810 */ /* 0x000fe40007ffe0ff */
[----:B------:R-:W-:-:S05]  /*0190*/  @!P2 LOP3.LUT R3, RZ, R9, RZ, 0x33, !PT ;  /* 0x00000009ff03a212 */ /* 0x000fca00078e33ff */
[----:B------:R-:W-:-:S04]  /*01a0*/  IMAD.MOV R2, RZ, RZ, -R3 ;  /* 0x000000ffff027224 */ /* 0x000fc800078e0a03 */
[----:B------:R-:W-:-:S05]  /*01b0*/  IMAD R2, R9, R2, UR4 ;  /* 0x0000000409027e24 */ /* 0x000fca000f8e0202 */
[----:B------:R-:W-:-:S04]  /*01c0*/  ISETP.GE.AND P0, PT, R2, R9, PT ;  /* 0x000000090200720c */ /* 0x000fc80003f06270 */
[----:B------:R-:W-:-:S13]  /*01d0*/  ISETP.GE.U32.OR P0, PT, R3, R4, P0 ;  /* 0x000000040300720c */ /* 0x000fda0000706470 */
[----:B------:R-:W-:Y:S05]  /*01e0*/  @P0 EXIT ;  /* 0x000000000000094d */ /* 0x000fea0003800000 */
[----:B------:R-:W0:Y:S01]  /*01f0*/  S2R R5, SR_TID.X ;  /* 0x0000000000057919 */ /* 0x000e220000002100 */
[----:B------:R-:W-:Y:S01]  /*0200*/  MOV R0, 0x400 ;  /* 0x0000040000007802 */ /* 0x000fe20000000f00 */
[----:B------:R-:W1:Y:S01]  /*0210*/  LDCU UR6, c[0x0][0x360] ;  /* 0x00006c00ff0677ac */ /* 0x000e620008000800 */
[----:B------:R-:W-:Y:S01]  /*0220*/  BSSY.RECONVERGENT B0, `(.L_x_0) ;  /* 0x000005d000007945 */ /* 0x000fe20003800200 */
[----:B------:R-:W2:Y:S01]  /*0230*/  S2R R7, SR_CgaCtaId ;  /* 0x0000000000077919 */ /* 0x000ea20000008800 */
[----:B------:R-:W3:Y:S01]  /*0240*/  LDCU.64 UR8, c[0x0][0x358] ;  /* 0x00006b00ff0877ac */ /* 0x000ee20008000a00 */
[----:B0-----:R-:W-:Y:S02]  /*0250*/  ISETP.GE.U32.AND P0, PT, R5, R8, PT ;  /* 0x000000080500720c */ /* 0x001fe40003f06070 */
[----:B--2---:R-:W-:-:S04]  /*0260*/  LEA R0, R7, R0, 0x18 ;  /* 0x0000000007007211 */ /* 0x004fc800078ec0ff */
[----:B------:R-:W-:-:S07]  /*0270*/  LEA R7, R8, R0, 0x2 ;  /* 0x0000000008077211 */ /* 0x000fce00078e10ff */
[----:B-1-3--:R-:W-:Y:S05]  /*0280*/  @P0 BRA `(.L_x_1) ;  /* 0x0000000400580947 */ /* 0x00afea0003800000 */
[----:B------:R-:W0:Y:S01]  /*0290*/  I2F.U32.RP R12, UR6 ;  /* 0x00000006000c7d06 */ /* 0x000e220008209000 */
[----:B------:R-:W-:Y:S01]  /*02a0*/  VIADD R13, R5, UR6 ;  /* 0x00000006050d7c36 */ /* 0x000fe20008000000 */
[----:B------:R-:W-:Y:S01]  /*02b0*/  ISETP.NE.U32.AND P2, PT, RZ, UR6, PT ;  /* 0x00000006ff007c0c */ /* 0x000fe2000bf45070 */
[----:B------:R-:W-:Y:S03]  /*02c0*/  BSSY.RECONVERGENT B1, `(.L_x_2) ;  /* 0x000002e000017945 */ /* 0x000fe60003800200 */
[CC--:B------:R-:W-:Y:S02]  /*02d0*/  ISETP.GE.U32.AND P0, PT, R13.reuse, R8.reuse, PT ;  /* 0x000000080d00720c */ /* 0x0c0fe40003f06070 */
[----:B------:R-:W-:Y:S02]  /*02e0*/  VIMNMX.U32 R4, PT, PT, R13, R8, !PT ;  /* 0x000000080d047248 */ /* 0x000fe40007fe0000 */
[----:B------:R-:W-:-:S04]  /*02f0*/  SEL R6, RZ, 0x1, P0 ;  /* 0x00000001ff067807 */ /* 0x000fc80000000000 */
[----:B------:R-:W-:Y:S01]  /*0300*/  IADD3 R4, PT, PT, R4, -R13, -R6 ;  /* 0x8000000d04047210 */ /* 0x000fe20007ffe806 */
[----:B0-----:R-:W0:Y:S02]  /*0310*/  MUFU.RCP R12, R12 ;  /* 0x0000000c000c7308 */ /* 0x001e240000001000 */
[----:B0-----:R-:W-:-:S06]  /*0320*/  VIADD R10, R12, 0xffffffe ;  /* 0x0ffffffe0c0a7836 */ /* 0x001fcc0000000000 */
[----:B------:R0:W1:Y:S02]  /*0330*/  F2I.FTZ.U32.TRUNC.NTZ R11, R10 ;  /* 0x0000000a000b7305 */ /* 0x000064000021f000 */
[----:B0-----:R-:W-:Y:S02]  /*0340*/  MOV R10, RZ ;  /* 0x000000ff000a7202 */ /* 0x001fe40000000f00 */
[----:B-1----:R-:W-:-:S05]  /*0350*/  IADD3 R15, PT, PT, RZ, -R11, RZ ;  /* 0x8000000bff0f7210 */ /* 0x002fca0007ffe0ff */
[----:B------:R-:W-:-:S04]  /*0360*/  IMAD R15, R15, UR6, RZ ;  /* 0x000000060f0f7c24 */ /* 0x000fc8000f8e02ff */
[----:B------:R-:W-:Y:S01]  /*0370*/  IMAD.HI.U32 R11, R11, R15, R10 ;  /* 0x0000000f0b0b7227 */ /* 0x000fe200078e000a */
[----:B------:R-:W-:-:S05]  /*0380*/  MOV R15, R5 ;  /* 0x00000005000f7202 */ /* 0x000fca0000000f00 */
[----:B------:R-:W-:-:S04]  /*0390*/  IMAD.HI.U32 R13, R11, R4, RZ ;  /* 0x000000040b0d7227 */ /* 0x000fc800078e00ff */
[----:B------:R-:W-:-:S04]  /*03a0*/  IMAD.MOV R11, RZ, RZ, -R13 ;  /* 0x000000ffff0b7224 */ /* 0x000fc800078e0a0d */
[----:B------:R-:W-:Y:S02]  /*03b0*/  IMAD R4, R11, UR6, R4 ;  /* 0x000000060b047c24 */ /* 0x000fe4000f8e0204 */
[----:B------:R-:W0:Y:S03]  /*03c0*/  LDC.64 R10, c[0x0][0x390] ;  /* 0x0000e400ff0a7b82 */ /* 0x000e260000000a00 */
[----:B------:R-:W-:-:S13]  /*03d0*/  ISETP.GE.U32.AND P0, PT, R4, UR6, PT ;  /* 0x0000000604007c0c */ /* 0x000fda000bf06070 */
[----:B------:R-:W-:Y:S01]  /*03e0*/  @P0 IADD3 R4, PT, PT, R4, -UR6, RZ ;  /* 0x8000000604040c10 */ /* 0x000fe2000fffe0ff */
[----:B------:R-:W-:-:S03]  /*03f0*/  @P0 VIADD R13, R13, 0x1 ;  /* 0x000000010d0d0836 */ /* 0x000fc60000000000 */
[----:B------:R-:W-:-:S13]  /*0400*/  ISETP.GE.U32.AND P1, PT, R4, UR6, PT ;  /* 0x0000000604007c0c */ /* 0x000fda000bf26070 */
[----:B------:R-:W-:Y:S02]  /*0410*/  @P1 IADD3 R13, PT, PT, R13, 0x1, RZ ;  /* 0x000000010d0d1810 */ /* 0x000fe40007ffe0ff */
[----:B------:R-:W-:-:S05]  /*0420*/  @!P2 LOP3.LUT R13, RZ, UR6, RZ, 0x33, !PT ;  /* 0x00000006ff0dac12 */ /* 0x000fca000f8e33ff */
[----:B------:R-:W-:-:S05]  /*0430*/  IMAD.IADD R6, R6, 0x1, R13 ;  /* 0x0000000106067824 */ /* 0x000fca00078e020d */
[C---:B------:R-:W-:Y:S02]  /*0440*/  LOP3.LUT R4, R6.reuse, 0x3, RZ, 0xc0, !PT ;  /* 0x0000000306047812 */ /* 0x040fe400078ec0ff */
[----:B------:R-:W-:Y:S02]  /*0450*/  ISETP.GE.U32.AND P1, PT, R6, 0x3, PT ;  /* 0x000000030600780c */ /* 0x000fe40003f26070 */
[----:B------:R-:W-:-:S13]  /*0460*/  ISETP.NE.AND P0, PT, R4, 0x3, PT ;  /* 0x000000030400780c */ /* 0x000fda0003f05270 */
[----:B0-----:R-:W-:Y:S05]  /*0470*/  @!P0 BRA `(.L_x_3) ;  /* 0x0000000000488947 */ /* 0x001fea0003800000 */
[----:B------:R-:W0:Y:S01]  /*0480*/  LDC.64 R12, c[0x0][0x390] ;  /* 0x0000e400ff0c7b82 */ /* 0x000e220000000a00 */
[----:B------:R-:W-:Y:S01]  /*0490*/  VIADD R6, R6, 0x1 ;  /* 0x0000000106067836 */ /* 0x000fe20000000000 */
[----:B------:R-:W-:Y:S01]  /*04a0*/  LEA R19, R5, R0, 0x2 ;  /* 0x0000000005137211 */ /* 0x000fe200078e10ff */
[----:B------:R-:W-:-:S03]  /*04b0*/  IMAD.MOV.U32 R15, RZ, RZ, R5 ;  /* 0x000000ffff0f7224 */ /* 0x000fc600078e0005 */
[----:B------:R-:W-:-:S04]  /*04c0*/  LOP3.LUT R6, R6, 0x3, RZ, 0xc0, !PT ;  /* 0x0000000306067812 */ /* 0x000fc800078ec0ff */
[----:B------:R-:W-:-:S07]  /*04d0*/  IADD3 R6, PT, PT, -R6, RZ, RZ ;  /* 0x000000ff06067210 */ /* 0x000fce0007ffe1ff */
.L_x_4:
[----:B------:R-:W-:-:S04]  /*04e0*/  IMAD R17, R15, R9, R2 ;  /* 0x000000090f117224 */ /* 0x000fc800078e0202 */
[----:B0-----:R-:W-:-:S06]  /*04f0*/  IMAD.WIDE R16, R17, 0x4, R12 ;  /* 0x0000000411107825 */ /* 0x001fcc00078e020c */
[----:B------:R-:W2:Y:S01]  /*0500*/  LDG.E.CONSTANT R16, desc[UR8][R16.64] ;  /* 0x0000000810107981 */ /* 0x000ea2000c1e9900 */
[----:B------:R-:W0:Y:S01]  /*0510*/  LDC R4, c[0x0][0x360] ;  /* 0x0000d800ff047b82 */ /* 0x000e220000000800 */
[----:B------:R-:W-:Y:S01]  /*0520*/  IADD3 R6, PT, PT, R6, 0x1, RZ ;  /* 0x0000000106067810 */ /* 0x000fe20007ffe0ff */
[----:B------:R-:W-:Y:S02]  /*0530*/  IMAD R21, R8, 0x4, R19 ;  /* 0x0000000408157824 */ /* 0x000fe400078e0213 */
[----:B------:R-:W-:Y:S01]  /*0540*/  VIADD R15, R15, UR6 ;  /* 0x000000060f0f7c36 */ /* 0x000fe20008000000 */
[----:B------:R-:W-:Y:S02]  /*0550*/  ISETP.NE.AND P0, PT, R6, RZ, PT ;  /* 0x000000ff0600720c */ /* 0x000fe40003f05270 */
[----:B--2---:R-:W-:Y:S04]  /*0560*/  STS [R21], R16 ;  /* 0x0000001015007388 */ /* 0x004fe80000000800 */
[----:B------:R0:W-:Y:S02]  /*0570*/  STS [R19], RZ ;  /* 0x000000ff13007388 */ /* 0x0001e40000000800 */
[----:B0-----:R-:W-:-:S05]  /*0580*/  LEA R19, R4, R19, 0x2 ;  /* 0x0000001304137211 */ /* 0x001fca00078e10ff */
[----:B------:R-:W-:Y:S05]  /*0590*/  @P0 BRA `(.L_x_4) ;  /* 0xfffffffc00d00947 */ /* 0x000fea000383ffff */
.L_x_3:
[----:B------:R-:W-:Y:S05]  /*05a0*/  BSYNC.RECONVERGENT B1 ;  /* 0x0000000000017941 */ /* 0x000fea0003800200 */
.L_x_2:
[----:B------:R-:W-:Y:S05]  /*05b0*/  @!P1 BRA `(.L_x_1) ;  /* 0x00000000008c9947 */ /* 0x000fea0003800000 */
.L_x_5:
[C---:B0-----:R-:W-:Y:S02]  /*05c0*/  VIADD R13, R15.reuse, UR6 ;  /* 0x000000060f0d7c36 */ /* 0x041fe40008000000 */
[----:B------:R-:W-:-:S03]  /*05d0*/  IMAD R21, R15, R9, R2 ;  /* 0x000000090f157224 */ /* 0x000fc600078e0202 */
[C---:B------:R-:W-:Y:S01]  /*05e0*/  IADD3 R6, PT, PT, R13.reuse, UR6, RZ ;  /* 0x000000060d067c10 */ /* 0x040fe2000fffe0ff */
[----:B------:R-:W-:Y:S02]  /*05f0*/  IMAD R13, R13, R9, R2 ;  /* 0x000000090d0d7224 */ /* 0x000fe400078e0202 */
[----:B------:R-:W-:-:S04]  /*0600*/  IMAD.WIDE R20, R21, 0x4, R10 ;  /* 0x0000000415147825 */ /* 0x000fc800078e020a */
[C---:B------:R-:W-:Y:S01]  /*0610*/  VIADD R4, R6.reuse, UR6 ;  /* 0x0000000606047c36 */ /* 0x040fe20008000000 */
[----:B------:R0:W2:Y:S01]  /*0620*/  LDG.E.CONSTANT R25, desc[UR8][R20.64] ;  /* 0x0000000814197981 */ /* 0x0000a2000c1e9900 */
[----:B------:R-:W-:Y:S02]  /*0630*/  IMAD R17, R6, R9, R2 ;  /* 0x0000000906117224 */ /* 0x000fe400078e0202 */
[----:B------:R-:W-:-:S04]  /*0640*/  IMAD.WIDE R12, R13, 0x4, R10 ;  /* 0x000000040d0c7825 */ /* 0x000fc800078e020a */
[C---:B------:R-:W-:Y:S02]  /*0650*/  IMAD R19, R4.reuse, R9, R2 ;  /* 0x0000000904137224 */ /* 0x040fe400078e0202 */
[--C-:B------:R-:W-:Y:S01]  /*0660*/  IMAD.WIDE R16, R17, 0x4, R10.reuse ;  /* 0x0000000411107825 */ /* 0x100fe200078e020a */
[----:B------:R1:W3:Y:S03]  /*0670*/  LDG.E.CONSTANT R12, desc[UR8][R12.64] ;  /* 0x000000080c0c7981 */ /* 0x0002e6000c1e9900 */
[----:B------:R-:W-:Y:S02]  /*0680*/  IMAD.WIDE R18, R19, 0x4, R10 ;  /* 0x0000000413127825 */ /* 0x000fe400078e020a */
[----:B------:R4:W5:Y:S04]  /*0690*/  LDG.E.CONSTANT R16, desc[UR8][R16.64] ;  /* 0x0000000810107981 */ /* 0x000968000c1e9900 */
[----:B------:R4:W5:Y:S01]  /*06a0*/  LDG.E.CONSTANT R18, desc[UR8][R18.64] ;  /* 0x0000000812127981 */ /* 0x000962000c1e9900 */
[----:B------:R-:W0:Y:S01]  /*06b0*/  LDC R22, c[0x0][0x360] ;  /* 0x0000d800ff167b82 */ /* 0x000e220000000800 */
[C---:B------:R-:W-:Y:S01]  /*06c0*/  LEA R6, R15.reuse, R7, 0x2 ;  /* 0x000000070f067211 */ /* 0x040fe200078e10ff */
[----:B------:R-:W-:Y:S01]  /*06d0*/  IMAD R14, R15, 0x4, R0 ;  /* 0x000000040f0e7824 */ /* 0x000fe200078e0200 */
[----:B------:R-:W-:-:S02]  /*06e0*/  IADD3 R15, PT, PT, R4, UR6, RZ ;  /* 0x00000006040f7c10 */ /* 0x000fc4000fffe0ff */
[C---:B0-----:R-:W-:Y:S01]  /*06f0*/  LEA R23, R22.reuse, R6, 0x2 ;  /* 0x0000000616177211 */ /* 0x041fe200078e10ff */
[----:B------:R-:W-:-:S03]  /*0700*/  IMAD R20, R22, 0x4, R14 ;  /* 0x0000000416147824 */ /* 0x000fc600078e020e */
[C---:B------:R-:W-:Y:S01]  /*0710*/  LEA R21, R22.reuse, R23, 0x2 ;  /* 0x0000001716157211 */ /* 0x040fe200078e10ff */
[----:B-1----:R-:W-:-:S03]  /*0720*/  IMAD R13, R22, 0x4, R20 ;  /* 0x00000004160d7824 */ /* 0x002fc600078e0214 */
[C---:B----4-:R-:W-:Y:S01]  /*0730*/  LEA R17, R22.reuse, R21, 0x2 ;  /* 0x0000001516117211 */ /* 0x050fe200078e10ff */
[----:B------:R-:W-:Y:S01]  /*0740*/  IMAD R19, R22, 0x4, R13 ;  /* 0x0000000416137824 */ /* 0x000fe200078e020d */
[----:B------:R-:W-:Y:S01]  /*0750*/  ISETP.GE.AND P0, PT, R15, R8, PT ;  /* 0x000000080f00720c */ /* 0x000fe20003f06270 */
[----:B--2---:R0:W-:Y:S04]  /*0760*/  STS [R6], R25 ;  /* 0x0000001906007388 */ /* 0x0041e80000000800 */
[----:B------:R0:W-:Y:S04]  /*0770*/  STS [R14], RZ ;  /* 0x000000ff0e007388 */ /* 0x0001e80000000800 */
[----:B---3--:R0:W-:Y:S04]  /*0780*/  STS [R23], R12 ;  /* 0x0000000c17007388 */ /* 0x0081e80000000800 */
[----:B------:R0:W-:Y:S04]  /*0790*/  STS [R20], RZ ;  /* 0x000000ff14007388 */ /* 0x0001e80000000800 */
[----:B-----5:R0:W-:Y:S04]  /*07a0*/  STS [R21], R16 ;  /* 0x0000001015007388 */ /* 0x0201e80000000800 */
[----:B------:R0:W-:Y:S04]  /*07b0*/  STS [R13], RZ ;  /* 0x000000ff0d007388 */ /* 0x0001e80000000800 */
[----:B------:R0:W-:Y:S04]  /*07c0*/  STS [R17], R18 ;  /* 0x0000001211007388 */ /* 0x0001e80000000800 */
[----:B------:R0:W-:Y:S01]  /*07d0*/  STS [R19], RZ ;  /* 0x000000ff13007388 */ /* 0x0001e20000000800 */
[----:B------:R-:W-:Y:S05]  /*07e0*/  @!P0 BRA `(.L_x_5) ;  /* 0xfffffffc00748947 */ /* 0x000fea000383ffff */
.L_x_1:
[----:B------:R-:W-:Y:S05]  /*07f0*/  BSYNC.RECONVERGENT B0 ;  /* 0x0000000000007941 */ /* 0x000fea0003800200 */
.L_x_0:
[----:B0-----:R-:W0:Y:S01]  /*0800*/  I2F.U32.RP R12, UR6 ;  /* 0x00000006000c7d06 */ /* 0x001e220008209000 */
[----:B------:R-:W-:Y:S01]  /*0810*/  VIADD R9, R5, UR6 ;  /* 0x0000000605097c36 */ /* 0x000fe20008000000 */
[----:B------:R-:W-:Y:S01]  /*0820*/  BAR.SYNC.DEFER_BLOCKING 0x0 ;  /* 0x0000000000007b1d */ /* 0x000fe20000010000 */
[----:B------:R-:W-:Y:S01]  /*0830*/  ISETP.NE.U32.AND P2, PT, RZ, UR6, PT ;  /* 0x00000006ff007c0c */ /* 0x000fe2000bf45070 */
[----:B------:R-:W-:Y:S02]  /*0840*/  USHF.L.U32 UR5, UR6, 0x2, URZ ;  /* 0x0000000206057899 */ /* 0x000fe400080006ff */
[CC--:B------:R-:W-:Y:S02]  /*0850*/  ISETP.GE.U32.AND P0, PT, R9.reuse, R8.reuse, PT ;  /* 0x000000080900720c */ /* 0x0c0fe40003f06070 */
[----:B------:R-:W-:Y:S01]  /*0860*/  VIMNMX.U32 R4, PT, PT, R9, R8, !PT ;  /* 0x0000000809047248 */ /* 0x000fe20007fe0000 */
[----:B------:R-:W-:Y:S01]  /*0870*/  UMOV UR4, URZ ;  /* 0x000000ff00047c82 */ /* 0x000fe20008000000 */
[----:B------:R-:W-:-:S04]  /*0880*/  SEL R6, RZ, 0x1, P0 ;  /* 0x00000001ff067807 */ /* 0x000fc80000000000 */
[----:B------:R-:W-:Y:S01]  /*0890*/  IADD3 R4, PT, PT, R4, -R9, -R6 ;  /* 0x8000000904047210 */ /* 0x000fe20007ffe806 */
[----:B0-----:R-:W0:Y:S02]  /*08a0*/  MUFU.RCP R12, R12 ;  /* 0x0000000c000c7308 */ /* 0x001e240000001000 */
[----:B0-----:R-:W-:-:S06]  /*08b0*/  VIADD R10, R12, 0xffffffe ;  /* 0x0ffffffe0c0a7836 */ /* 0x001fcc0000000000 */
[----:B------:R0:W1:Y:S02]  /*08c0*/  F2I.FTZ.U32.TRUNC.NTZ R11, R10 ;  /* 0x0000000a000b7305 */ /* 0x000064000021f000 */
[----:B0-----:R-:W-:Y:S01]  /*08d0*/  HFMA2 R10, -RZ, RZ, 0, 0 ;  /* 0x00000000ff0a7431 */ /* 0x001fe200000001ff */
[----:B-1----:R-:W-:-:S05]  /*08e0*/  IADD3 R13, PT, PT, RZ, -R11, RZ ;  /* 0x8000000bff0d7210 */ /* 0x002fca0007ffe0ff */
[----:B------:R-:W-:-:S04]  /*08f0*/  IMAD R13, R13, UR6, RZ ;  /* 0x000000060d0d7c24 */ /* 0x000fc8000f8e02ff */
[----:B------:R-:W-:-:S06]  /*0900*/  IMAD.HI.U32 R13, R11, R13, R10 ;  /* 0x0000000d0b0d7227 */ /* 0x000fcc00078e000a */
[----:B------:R-:W-:-:S04]  /*0910*/  IMAD.HI.U32 R13, R13, R4, RZ ;  /* 0x000000040d0d7227 */ /* 0x000fc800078e00ff */
[----:B------:R-:W-:-:S04]  /*0920*/  IMAD.MOV R9, RZ, RZ, -R13 ;  /* 0x000000ffff097224 */ /* 0x000fc800078e0a0d */
[----:B------:R-:W-:-:S05]  /*0930*/  IMAD R4, R9, UR6, R4 ;  /* 0x0000000609047c24 */ /* 0x000fca000f8e0204 */
[----:B------:R-:W-:-:S13]  /*0940*/  ISETP.GE.U32.AND P0, PT, R4, UR6, PT ;  /* 0x0000000604007c0c */ /* 0x000fda000bf06070 */
[----:B------:R-:W-:Y:S01]  /*0950*/  @P0 IADD3 R4, PT, PT, R4, -UR6, RZ ;  /* 0x8000000604040c10 */ /* 0x000fe2000fffe0ff */
[----:B------:R-:W-:-:S03]  /*0960*/  @P0 VIADD R13, R13, 0x1 ;  /* 0x000000010d0d0836 */ /* 0x000fc60000000000 */
[----:B------:R-:W-:-:S13]  /*0970*/  ISETP.GE.U32.AND P1, PT, R4, UR6, PT ;  /* 0x0000000604007c0c */ /* 0x000fda000bf26070 */
[----:B------:R-:W-:Y:S02]  /*0980*/  @P1 IADD3 R13, PT, PT, R13, 0x1, RZ ;  /* 0x000000010d0d1810 */ /* 0x000fe40007ffe0ff */
[----:B------:R-:W-:-:S05]  /*0990*/  @!P2 LOP3.LUT R13, RZ, UR6, RZ, 0x33, !PT ;  /* 0x00000006ff0dac12 */ /* 0x000fca000f8e33ff */
[----:B------:R-:W-:Y:S01]  /*09a0*/  IMAD.IADD R4, R6, 0x1, R13 ;  /* 0x0000000106047824 */ /* 0x000fe200078e020d */
[----:B------:R-:W-:Y:S01]  /*09b0*/  LEA R6, R8, R7, 0x2 ;  /* 0x0000000708067211 */ /* 0x000fe200078e10ff */
[----:B------:R-:W-:-:S07]  /*09c0*/  IMAD R8, R5, 0x4, R0 ;  /* 0x0000000405087824 */ /* 0x000fce00078e0200 */
.L_x_13:
[----:B0-----:R-:W0:Y:S01]  /*09d0*/  LDCU.64 UR10, c[0x0][0x3b8] ;  /* 0x00007700ff0a77ac */ /* 0x001e220008000a00 */
[----:B-1----:R-:W1:Y:S01]  /*09e0*/  LDC R0, c[0x0][0x3b4] ;  /* 0x0000ed00ff007b82 */ /* 0x002e620000000800 */
[----:B------:R-:W-:Y:S01]  /*09f0*/  BSSY.RECONVERGENT B0, `(.L_x_6) ;  /* 0x00000bc000007945 */ /* 0x000fe20003800200 */
[----:B------:R-:W-:Y:S02]  /*0a00*/  MOV R24, RZ ;  /* 0x000000ff00187202 */ /* 0x000fe40000000f00 */
[----:B0-----:R-:W-:Y:S01]  /*0a10*/  ISETP.GE.U32.AND P1, PT, R5, UR10, PT ;  /* 0x0000000a05007c0c */ /* 0x001fe2000bf26070 */
[----:B-1----:R-:W-:Y:S01]  /*0a20*/  IMAD R9, R3, R0, UR4 ;  /* 0x0000000403097e24 */ /* 0x002fe2000f8e0200 */
[----:B------:R-:W-:-:S03]  /*0a30*/  UIADD3 UR4, UPT, UPT, UR4, 0x1, URZ ;  /* 0x0000000104047890 */ /* 0x000fc6000fffe0ff */
[----:B------:R-:W-:-:S03]  /*0a40*/  IMAD R10, R9, UR11, R2 ;  /* 0x0000000b090a7c24 */ /* 0x000fc6000f8e0202 */
[----:B------:R-:W-:-:S05]  /*0a50*/  ISETP.NE.AND P0, PT, R0, UR4, PT ;  /* 0x0000000400007c0c */ /* 0x000fca000bf05270 */
[----:B------:R-:W-:Y:S08]  /*0a60*/  @P1 BRA `(.L_x_7) ;  /* 0x0000000800d01947 */ /* 0x000ff00003800000 */
[----:B------:R-:W0:Y:S08]  /*0a70*/  LDC.64 R14, c[0x0][0x380] ;  /* 0x0000e000ff0e7b82 */ /* 0x000e300000000a00 */
[----:B------:R-:W1:Y:S01]  /*0a80*/  LDC.64 R12, c[0x0][0x388] ;  /* 0x0000e200ff0c7b82 */ /* 0x000e620000000a00 */
[----:B0-----:R-:W-:-:S06]  /*0a90*/  IMAD.WIDE R14, R10, 0x4, R14 ;  /* 0x000000040a0e7825 */ /* 0x001fcc00078e020e */
[----:B------:R-:W2:Y:S01]  /*0aa0*/  LDG.E.CONSTANT R15, desc[UR8][R14.64] ;  /* 0x000000080e0f7981 */ /* 0x000ea2000c1e9900 */
[----:B-1----:R-:W-:-:S05]  /*0ab0*/  IMAD.WIDE R12, R10, 0x4, R12 ;  /* 0x000000040a0c7825 */ /* 0x002fca00078e020c */
[----:B------:R-:W2:Y:S01]  /*0ac0*/  LDG.E.CONSTANT R18, desc[UR8][R12.64] ;  /* 0x000000080c127981 */ /* 0x000ea2000c1e9900 */
[----:B------:R-:W-:-:S04]  /*0ad0*/  LOP3.LUT R16, R4, 0x3, RZ, 0xc0, !PT ;  /* 0x0000000304107812 */ /* 0x000fc800078ec0ff */
[----:B------:R-:W-:Y:S01]  /*0ae0*/  ISETP.NE.AND P1, PT, R16, 0x3, PT ;  /* 0x000000031000780c */ /* 0x000fe20003f25270 */
[----:B------:R-:W-:Y:S01]  /*0af0*/  BSSY.RECONVERGENT B1, `(.L_x_8) ;  /* 0x000004c000017945 */ /* 0x000fe20003800200 */
[----:B------:R-:W-:Y:S01]  /*0b00*/  IMAD.MOV.U32 R24, RZ, RZ, RZ ;  /* 0x000000ffff187224 */ /* 0x000fe200078e00ff */
[----:B------:R-:W-:Y:S01]  /*0b10*/  MOV R0, R5 ;  /* 0x0000000500007202 */ /* 0x000fe20000000f00 */
[----:B--2---:R-:W-:-:S09]  /*0b20*/  FMUL R19, R18, R15 ;  /* 0x0000000f12137220 */ /* 0x004fd20000400000 */
[----:B------:R-:W-:Y:S05]  /*0b30*/  @!P1 BRA `(.L_x_9) ;  /* 0x00000004001c9947 */ /* 0x000fea0003800000 */
[----:B------:R-:W0:Y:S01]  /*0b40*/  LDC.64 R14, c[0x0][0x398] ;  /* 0x0000e600ff0e7b82 */ /* 0x000e220000000a00 */
[----:B------:R-:W-:Y:S01]  /*0b50*/  IMAD R11, R9, UR10, R5 ;  /* 0x0000000a090b7c24 */ /* 0x000fe2000f8e0205 */
[----:B------:R-:W-:Y:S06]  /*0b60*/  LDS R0, [R8] ;  /* 0x0000000008007984 */ /* 0x000fec0000000800 */
[----:B------:R-:W1:Y:S01]  /*0b70*/  LDC.64 R12, c[0x0][0x3a0] ;  /* 0x0000e800ff0c7b82 */ /* 0x000e620000000a00 */
[----:B0-----:R-:W-:-:S05]  /*0b80*/  IMAD.WIDE R14, R11, 0x4, R14 ;  /* 0x000000040b0e7825 */ /* 0x001fca00078e020e */
[----:B------:R-:W2:Y:S01]  /*0b90*/  LDG.E.CONSTANT R22, desc[UR8][R14.64] ;  /* 0x000000080e167981 */ /* 0x000ea2000c1e9900 */
[----:B-1----:R-:W-:-:S05]  /*0ba0*/  IMAD.WIDE R12, R11, 0x4, R12 ;  /* 0x000000040b0c7825 */ /* 0x002fca00078e020c */
[----:B------:R-:W3:Y:S01]  /*0bb0*/  LDG.E.CONSTANT R24, desc[UR8][R12.64] ;  /* 0x000000080c187981 */ /* 0x000ee2000c1e9900 */
[----:B------:R-:W-:-:S05]  /*0bc0*/  IMAD R17, R5, 0x4, R7 ;  /* 0x0000000405117824 */ /* 0x000fca00078e0207 */
[----:B------:R-:W0:Y:S02]  /*0bd0*/  LDS R11, [R17] ;  /* 0x00000000110b7984 */ /* 0x000e240000000800 */
[----:B0-----:R-:W-:-:S05]  /*0be0*/  FMUL R11, R18, R11 ;  /* 0x0000000b120b7220 */ /* 0x001fca0000400000 */
[----:B------:R-:W-:-:S04]  /*0bf0*/  FMNMX R11, R11, -50, !PT ;  /* 0xc24800000b0b7809 */ /* 0x000fc80007800000 */
[----:B------:R-:W-:-:S05]  /*0c00*/  FMNMX R11, R11, 20, PT ;  /* 0x41a000000b0b7809 */ /* 0x000fca0003800000 */
[----:B------:R-:W-:-:S05]  /*0c10*/  FMUL R20, R11, 1.4426950216293334961 ;  /* 0x3fb8aa3b0b147820 */ /* 0x000fca0000400000 */
[----:B------:R-:W-:-:S13]  /*0c20*/  FSETP.GEU.AND P1, PT, R20, -126, PT ;  /* 0xc2fc00001400780b */ /* 0x000fda0003f2e000 */
[----:B------:R-:W-:-:S04]  /*0c30*/  @!P1 FMUL R20, R20, 0.5 ;  /* 0x3f00000014149820 */ /* 0x000fc80000400000 */
[----:B------:R-:W0:Y:S02]  /*0c40*/  MUFU.EX2 R11, R20 ;  /* 0x00000014000b7308 */ /* 0x000e240000000800 */
[----:B0-----:R-:W-:Y:S01]  /*0c50*/  @!P1 FMUL R11, R11, R11 ;  /* 0x0000000b0b0b9220 */ /* 0x001fe20000400000 */
[----:B------:R-:W-:Y:S01]  /*0c60*/  ISETP.NE.AND P1, PT, R16, RZ, PT ;  /* 0x000000ff1000720c */ /* 0x000fe20003f25270 */
[----:B--2---:R-:W-:-:S04]  /*0c70*/  FMUL R22, R19, R22 ;  /* 0x0000001613167220 */ /* 0x004fc80000400000 */
[----:B------:R-:W-:Y:S01]  /*0c80*/  FFMA R11, R11, R0, R22 ;  /* 0x000000000b0b7223 */ /* 0x000fe20000000016 */
[----:B------:R-:W-:-:S03]  /*0c90*/  IADD3 R0, PT, PT, R5, UR6, RZ ;  /* 0x0000000605007c10 */ /* 0x000fc6000fffe0ff */
[----:B---3--:R-:W-:Y:S01]  /*0ca0*/  FFMA R24, R11, R24, RZ ;  /* 0x000000180b187223 */ /* 0x008fe200000000ff */
[----:B------:R0:W-:Y:S03]  /*0cb0*/  STS [R8], R11 ;  /* 0x0000000b08007388 */ /* 0x0001e60000000800 */
[----:B------:R-:W-:Y:S05]  /*0cc0*/  @!P1 BRA `(.L_x_9) ;  /* 0x0000000000b89947 */ /* 0x000fea0003800000 */
[----:B------:R-:W-:Y:S01]  /*0cd0*/  IADD3 R14, P1, PT, R14, UR5, RZ ;  /* 0x000000050e0e7c10 */ /* 0x000fe2000ff3e0ff */
[----:B------:R-:W1:Y:S04]  /*0ce0*/  LDS R21, [R17+UR5] ;  /* 0x0000000511157984 */ /* 0x000e680008000800 */
[----:B------:R-:W-:Y:S01]  /*0cf0*/  IMAD.X R15, RZ, RZ, R15, P1 ;  /* 0x000000ffff0f7224 */ /* 0x000fe200008e060f */
[----:B------:R-:W2:Y:S04]  /*0d00*/  LDS R23, [R8+UR5] ;  /* 0x0000000508177984 */ /* 0x000ea80008000800 */
[----:B------:R-:W3:Y:S01]  /*0d10*/  LDG.E.CONSTANT R20, desc[UR8][R14.64] ;  /* 0x000000080e147981 */ /* 0x000ee2000c1e9900 */
[----:B------:R-:W-:-:S04]  /*0d20*/  IADD3 R12, P1, PT, R12, UR5, RZ ;  /* 0x000000050c0c7c10 */ /* 0x000fc8000ff3e0ff */
[----:B------:R-:W-:-:S05]  /*0d30*/  IADD3.X R13, PT, PT, RZ, R13, RZ, P1, !PT ;  /* 0x0000000dff0d7210 */ /* 0x000fca0000ffe4ff */
[----:B0-----:R-:W4:Y:S01]  /*0d40*/  LDG.E.CONSTANT R11, desc[UR8][R12.64] ;  /* 0x000000080c0b7981 */ /* 0x001f22000c1e9900 */
[----:B------:R-:W-:Y:S02]  /*0d50*/  VIADD R0, R0, UR6 ;  /* 0x0000000600007c36 */ /* 0x000fe40008000000 */
[----:B-1----:R-:W-:-:S05]  /*0d60*/  FMUL R21, R18, R21 ;  /* 0x0000001512157220 */ /* 0x002fca0000400000 */
[----:B------:R-:W-:-:S04]  /*0d70*/  FMNMX R21, R21, -50, !PT ;  /* 0xc248000015157809 */ /* 0x000fc80007800000 */
[----:B------:R-:W-:-:S05]  /*0d80*/  FMNMX R21, R21, 20, PT ;  /* 0x41a0000015157809 */ /* 0x000fca0003800000 */
[----:B------:R-:W-:-:S05]  /*0d90*/  FMUL R21, R21, 1.4426950216293334961 ;  /* 0x3fb8aa3b15157820 */ /* 0x000fca0000400000 */
[----:B------:R-:W-:-:S13]  /*0da0*/  FSETP.GEU.AND P1, PT, R21, -126, PT ;  /* 0xc2fc00001500780b */ /* 0x000fda0003f2e000 */
[----:B------:R-:W-:-:S04]  /*0db0*/  @!P1 FMUL R21, R21, 0.5 ;  /* 0x3f00000015159820 */ /* 0x000fc80000400000 */
[----:B------:R-:W0:Y:S02]  /*0dc0*/  MUFU.EX2 R22, R21 ;  /* 0x0000001500167308 */ /* 0x000e240000000800 */
[----:B0-----:R-:W-:Y:S01]  /*0dd0*/  @!P1 FMUL R22, R22, R22 ;  /* 0x0000001616169220 */ /* 0x001fe20000400000 */
[----:B------:R-:W-:Y:S01]  /*0de0*/  ISETP.NE.AND P1, PT, R16, 0x1, PT ;  /* 0x000000011000780c */ /* 0x000fe20003f25270 */
[----:B---3--:R-:W-:Y:S01]  /*0df0*/  FMUL R25, R19, R20 ;  /* 0x0000001413197220 */ /* 0x008fe20000400000 */
[----:B------:R-:W-:-:S03]  /*0e00*/  IADD3 R20, PT, PT, R17, UR5, RZ ;  /* 0x0000000511147c10 */ /* 0x000fc6000fffe0ff */
[----:B--2---:R-:W-:-:S05]  /*0e10*/  FFMA R23, R22, R23, R25 ;  /* 0x0000001716177223 */ /* 0x004fca0000000019 */
[----:B------:R1:W-:Y:S01]  /*0e20*/  STS [R8+UR5], R23 ;  /* 0x0000001708007988 */ /* 0x0003e20008000805 */
[----:B----4-:R-:W-:Y:S01]  /*0e30*/  FFMA R24, R23, R11, R24 ;  /* 0x0000000b17187223 */ /* 0x010fe20000000018 */
[----:B------:R-:W-:Y:S01]  /*0e40*/  VIADD R11, R8, UR5 ;  /* 0x00000005080b7c36 */ /* 0x000fe20008000000 */
[----:B------:R-:W-:Y:S06]  /*0e50*/  @!P1 BRA `(.L_x_9) ;  /* 0x0000000000549947 */ /* 0x000fec0003800000 */
[----:B------:R-:W-:Y:S01]  /*0e60*/  IADD3 R14, P1, PT, R14, UR5, RZ ;  /* 0x000000050e0e7c10 */ /* 0x000fe2000ff3e0ff */
[----:B------:R-:W0:Y:S03]  /*0e70*/  LDS R17, [R20+UR5] ;  /* 0x0000000514117984 */ /* 0x000e260008000800 */
[----:B------:R-:W-:Y:S01]  /*0e80*/  IADD3.X R15, PT, PT, RZ, R15, RZ, P1, !PT ;  /* 0x0000000fff0f7210 */ /* 0x000fe20000ffe4ff */
[----:B------:R-:W2:Y:S04]  /*0e90*/  LDS R21, [R11+UR5] ;  /* 0x000000050b157984 */ /* 0x000ea80008000800 */
[----:B------:R3:W4:Y:S01]  /*0ea0*/  LDG.E.CONSTANT R16, desc[UR8][R14.64] ;  /* 0x000000080e107981 */ /* 0x000722000c1e9900 */
[----:B------:R-:W-:-:S05]  /*0eb0*/  IADD3 R12, P1, PT, R12, UR5, RZ ;  /* 0x000000050c0c7c10 */ /* 0x000fca000ff3e0ff */
[----:B------:R-:W-:-:S05]  /*0ec0*/  IMAD.X R13, RZ, RZ, R13, P1 ;  /* 0x000000ffff0d7224 */ /* 0x000fca00008e060d */
[----:B------:R-:W5:Y:S01]  /*0ed0*/  LDG.E.CONSTANT R12, desc[UR8][R12.64] ;  /* 0x000000080c0c7981 */ /* 0x000f62000c1e9900 */
[----:B------:R-:W-:Y:S01]  /*0ee0*/  IADD3 R0, PT, PT, R0, UR6, RZ ;  /* 0x0000000600007c10 */ /* 0x000fe2000fffe0ff */
[----:B0-----:R-:W-:-:S05]  /*0ef0*/  FMUL R17, R18, R17 ;  /* 0x0000001112117220 */ /* 0x001fca0000400000 */
[----:B------:R-:W-:-:S04]  /*0f00*/  FMNMX R17, R17, -50, !PT ;  /* 0xc248000011117809 */ /* 0x000fc80007800000 */
[----:B------:R-:W-:-:S05]  /*0f10*/  FMNMX R17, R17, 20, PT ;  /* 0x41a0000011117809 */ /* 0x000fca0003800000 */
[----:B------:R-:W-:-:S05]  /*0f20*/  FMUL R17, R17, 1.4426950216293334961 ;  /* 0x3fb8aa3b11117820 */ /* 0x000fca0000400000 */
[----:B------:R-:W-:-:S13]  /*0f30*/  FSETP.GEU.AND P1, PT, R17, -126, PT ;  /* 0xc2fc00001100780b */ /* 0x000fda0003f2e000 */
[----:B------:R-:W-:-:S04]  /*0f40*/  @!P1 FMUL R17, R17, 0.5 ;  /* 0x3f00000011119820 */ /* 0x000fc80000400000 */
[----:B---3--:R-:W0:Y:S02]  /*0f50*/  MUFU.EX2 R14, R17 ;  /* 0x00000011000e7308 */ /* 0x008e240000000800 */
[----:B0-----:R-:W-:Y:S01]  /*0f60*/  @!P1 FMUL R14, R14, R14 ;  /* 0x0000000e0e0e9220 */ /* 0x001fe20000400000 */
[----:B----4-:R-:W-:-:S04]  /*0f70*/  FMUL R15, R19, R16 ;  /* 0x00000010130f7220 */ /* 0x010fc80000400000 */
[----:B--2---:R-:W-:-:S05]  /*0f80*/  FFMA R15, R14, R21, R15 ;  /* 0x000000150e0f7223 */ /* 0x004fca000000000f */
[----:B------:R2:W-:Y:S01]  /*0f90*/  STS [R11+UR5], R15 ;  /* 0x0000000f0b007988 */ /* 0x0005e20008000805 */
[----:B-----5:R-:W-:-:S07]  /*0fa0*/  FFMA R24, R15, R12, R24 ;  /* 0x0000000c0f187223 */ /* 0x020fce0000000018 */
.L_x_9:
[----:B------:R-:W-:Y:S05]  /*0fb0*/  BSYNC.RECONVERGENT B1 ;  /* 0x0000000000017941 */ /* 0x000fea0003800200 */
.L_x_8:
[----:B------:R-:W-:-:S13]  /*0fc0*/  ISETP.GE.U32.AND P1, PT, R4, 0x3, PT ;  /* 0x000000030400780c */ /* 0x000fda0003f26070 */
[----:B------:R-:W-:Y:S05]  /*0fd0*/  @!P1 BRA `(.L_x_7) ;  /* 0x0000000400749947 */ /* 0x000fea0003800000 */
[----:B------:R-:W3:Y:S01]  /*0fe0*/  S2R R12, SR_CgaCtaId ;  /* 0x00000000000c7919 */ /* 0x000ee20000008800 */
[----:B0-2---:R-:W-:-:S04]  /*0ff0*/  MOV R11, 0x400 ;  /* 0x00000400000b7802 */ /* 0x005fc80000000f00 */
[----:B---3--:R-:W-:-:S07]  /*1000*/  LEA R11, R12, R11, 0x18 ;  /* 0x0000000b0c0b7211 */ /* 0x008fce00078ec0ff */
.L_x_10:
[----:B------:R-:W0:Y:S01]  /*1010*/  LDC.64 R12, c[0x0][0x398] ;  /* 0x0000e600ff0c7b82 */ /* 0x000e220000000a00 */
[----:B------:R-:W-:-:S04]  /*1020*/  IMAD R15, R9, UR10, R0 ;  /* 0x0000000a090f7c24 */ /* 0x000fc8000f8e0200 */
[----:B0-----:R-:W-:-:S05]  /*1030*/  IMAD.WIDE R12, R15, 0x4, R12 ;  /* 0x000000040f0c7825 */ /* 0x001fca00078e020c */
[----:B------:R-:W2:Y:S01]  /*1040*/  LDG.E.CONSTANT R20, desc[UR8][R12.64] ;  /* 0x000000080c147981 */ /* 0x000ea2000c1e9900 */
[----:B------:R-:W-:-:S05]  /*1050*/  IADD3 R16, P1, PT, R12, UR5, RZ ;  /* 0x000000050c107c10 */ /* 0x000fca000ff3e0ff */
[----:B------:R-:W-:-:S05]  /*1060*/  IMAD.X R17, RZ, RZ, R13, P1 ;  /* 0x000000ffff117224 */ /* 0x000fca00008e060d */
[----:B------:R0:W3:Y:S01]  /*1070*/  LDG.E.CONSTANT R14, desc[UR8][R16.64] ;  /* 0x00000008100e7981 */ /* 0x0000e2000c1e9900 */
[C---:B------:R-:W-:Y:S01]  /*1080*/  LEA R26, R0.reuse, R7, 0x2 ;  /* 0x00000007001a7211 */ /* 0x040fe200078e10ff */
[----:B------:R-:W-:-:S04]  /*1090*/  IMAD R28, R0, 0x4, R11 ;  /* 0x00000004001c7824 */ /* 0x000fc800078e020b */
[----:B------:R-:W4:Y:S01]  /*10a0*/  LDS R21, [R26] ;  /* 0x000000001a157984 */ /* 0x000f220000000800 */
[----:B0-----:R-:W-:-:S03]  /*10b0*/  IADD3 R16, P2, PT, R16, UR5, RZ ;  /* 0x0000000510107c10 */ /* 0x001fc6000ff5e0ff */
[----:B------:R-:W0:Y:S01]  /*10c0*/  LDS R12, [R28] ;  /* 0x000000001c0c7984 */ /* 0x000e220000000800 */
[----:B------:R-:W-:-:S05]  /*10d0*/  IADD3.X R17, PT, PT, RZ, R17, RZ, P2, !PT ;  /* 0x00000011ff117210 */ /* 0x000fca00017fe4ff */
[----:B------:R5:W5:Y:S01]  /*10e0*/  LDG.E.CONSTANT R29, desc[UR8][R16.64] ;  /* 0x00000008101d7981 */ /* 0x000b62000c1e9900 */
[----:B----4-:R-:W-:-:S05]  /*10f0*/  FMUL R21, R18, R21 ;  /* 0x0000001512157220 */ /* 0x010fca0000400000 */
[----:B------:R-:W-:-:S04]  /*1100*/  FMNMX R21, R21, -50, !PT ;  /* 0xc248000015157809 */ /* 0x000fc80007800000 */
[----:B------:R-:W-:-:S05]  /*1110*/  FMNMX R21, R21, 20, PT ;  /* 0x41a0000015157809 */ /* 0x000fca0003800000 */
[----:B------:R-:W-:-:S05]  /*1120*/  FMUL R21, R21, 1.4426950216293334961 ;  /* 0x3fb8aa3b15157820 */ /* 0x000fca0000400000 */
[----:B------:R-:W-:-:S13]  /*1130*/  FSETP.GEU.AND P1, PT, R21, -126, PT ;  /* 0xc2fc00001500780b */ /* 0x000fda0003f2e000 */
[----:B------:R-:W-:-:S04]  /*1140*/  @!P1 FMUL R21, R21, 0.5 ;  /* 0x3f00000015159820 */ /* 0x000fc80000400000 */
[----:B-1----:R-:W1:Y:S02]  /*1150*/  MUFU.EX2 R23, R21 ;  /* 0x0000001500177308 */ /* 0x002e640000000800 */
[----:B-1----:R-:W-:Y:S01]  /*1160*/  @!P1 FMUL R23, R23, R23 ;  /* 0x0000001717179220 */ /* 0x002fe20000400000 */
[----:B--2---:R-:W-:-:S04]  /*1170*/  FMUL R20, R19, R20 ;  /* 0x0000001413147220 */ /* 0x004fc80000400000 */
[----:B0-----:R-:W-:-:S05]  /*1180*/  FFMA R23, R23, R12, R20 ;  /* 0x0000000c17177223 */ /* 0x001fca0000000014 */
[----:B------:R-:W-:Y:S04]  /*1190*/  STS [R28], R23 ;  /* 0x000000171c007388 */ /* 0x000fe80000000800 */
[----:B------:R-:W0:Y:S04]  /*11a0*/  LDS R13, [R26+UR5] ;  /* 0x000000051a0d7984 */ /* 0x000e280008000800 */
[----:B------:R-:W1:Y:S01]  /*11b0*/  LDS R25, [R28+UR5] ;  /* 0x000000051c197984 */ /* 0x000e620008000800 */
[----:B0-----:R-:W-:-:S05]  /*11c0*/  FMUL R13, R18, R13 ;  /* 0x0000000d120d7220 */ /* 0x001fca0000400000 */
[----:B------:R-:W-:-:S04]  /*11d0*/  FMNMX R13, R13, -50, !PT ;  /* 0xc24800000d0d7809 */ /* 0x000fc80007800000 */
[----:B------:R-:W-:-:S05]  /*11e0*/  FMNMX R13, R13, 20, PT ;  /* 0x41a000000d0d7809 */ /* 0x000fca0003800000 */
[----:B------:R-:W-:Y:S02]  /*11f0*/  FMUL R20, R13, 1.4426950216293334961 ;  /* 0x3fb8aa3b0d147820 */ /* 0x000fe40000400000 */
[----:B------:R-:W0:Y:S03]  /*1200*/  LDC.64 R12, c[0x0][0x3a0] ;  /* 0x0000e800ff0c7b82 */ /* 0x000e260000000a00 */
[----:B------:R-:W-:-:S13]  /*1210*/  FSETP.GEU.AND P1, PT, R20, -126, PT ;  /* 0xc2fc00001400780b */ /* 0x000fda0003f2e000 */
[----:B------:R-:W-:-:S04]  /*1220*/  @!P1 FMUL R20, R20, 0.5 ;  /* 0x3f00000014149820 */ /* 0x000fc80000400000 */
[----:B------:R-:W2:Y:S01]  /*1230*/  MUFU.EX2 R22, R20 ;  /* 0x0000001400167308 */ /* 0x000ea20000000800 */
[----:B0-----:R-:W-:-:S04]  /*1240*/  IMAD.WIDE R12, R15, 0x4, R12 ;  /* 0x000000040f0c7825 */ /* 0x001fc800078e020c */
[----:B---3--:R-:W-:Y:S01]  /*1250*/  FMUL R15, R19, R14 ;  /* 0x0000000e130f7220 */ /* 0x008fe20000400000 */
[----:B------:R-:W-:Y:S02]  /*1260*/  VIADD R26, R26, UR5 ;  /* 0x000000051a1a7c36 */ /* 0x000fe40008000000 */
[----:B--2---:R-:W-:Y:S01]  /*1270*/  @!P1 FMUL R22, R22, R22 ;  /* 0x0000001616169220 */ /* 0x004fe20000400000 */
[----:B------:R-:W-:-:S03]  /*1280*/  IADD3 R14, P1, PT, R12, UR5, RZ ;  /* 0x000000050c0e7c10 */ /* 0x000fc6000ff3e0ff */
[----:B-1----:R-:W-:Y:S01]  /*1290*/  FFMA R22, R22, R25, R15 ;  /* 0x0000001916167223 */ /* 0x002fe2000000000f */
[----:B------:R-:W-:Y:S01]  /*12a0*/  IADD3.X R15, PT, PT, RZ, R13, RZ, P1, !PT ;  /* 0x0000000dff0f7210 */ /* 0x000fe20000ffe4ff */
[----:B------:R0:W2:Y:S04]  /*12b0*/  LDG.E.CONSTANT R25, desc[UR8][R12.64] ;  /* 0x000000080c197981 */ /* 0x0000a8000c1e9900 */
[----:B------:R-:W-:Y:S04]  /*12c0*/  STS [R28+UR5], R22 ;  /* 0x000000161c007988 */ /* 0x000fe80008000805 */
[----:B------:R-:W1:Y:S01]  /*12d0*/  LDS R21, [R26+UR5] ;  /* 0x000000051a157984 */ /* 0x000e620008000800 */
[----:B------:R-:W-:-:S02]  /*12e0*/  IADD3 R20, P1, PT, R16, UR5, RZ ;  /* 0x0000000510147c10 */ /* 0x000fc4000ff3e0ff */
[----:B-----5:R-:W-:Y:S01]  /*12f0*/  IADD3 R16, PT, PT, R28, UR5, RZ ;  /* 0x000000051c107c10 */ /* 0x020fe2000fffe0ff */
[----:B------:R-:W-:Y:S01]  /*1300*/  FMUL R29, R19, R29 ;  /* 0x0000001d131d7220 */ /* 0x000fe20000400000 */
[----:B------:R3:W4:Y:S04]  /*1310*/  LDG.E.CONSTANT R27, desc[UR8][R14.64] ;  /* 0x000000080e1b7981 */ /* 0x000728000c1e9900 */
[----:B0-----:R-:W0:Y:S01]  /*1320*/  LDS R13, [R16+UR5] ;  /* 0x00000005100d7984 */ /* 0x001e220008000800 */
[----:B-1----:R-:W-:-:S05]  /*1330*/  FMUL R12, R18, R21 ;  /* 0x00000015120c7220 */ /* 0x002fca0000400000 */
[----:B------:R-:W-:-:S04]  /*1340*/  FMNMX R12, R12, -50, !PT ;  /* 0xc24800000c0c7809 */ /* 0x000fc80007800000 */
[----:B------:R-:W-:Y:S02]  /*1350*/  FMNMX R12, R12, 20, PT ;  /* 0x41a000000c0c7809 */ /* 0x000fe40003800000 */
[----:B------:R-:W-:-:S03]  /*1360*/  IADD3.X R21, PT, PT, RZ, R17, RZ, P1, !PT ;  /* 0x00000011ff157210 */ /* 0x000fc60000ffe4ff */
[----:B------:R-:W-:Y:S02]  /*1370*/  FMUL R17, R12, 1.4426950216293334961 ;  /* 0x3fb8aa3b0c117820 */ /* 0x000fe40000400000 */
[----:B------:R1:W5:Y:S03]  /*1380*/  LDG.E.CONSTANT R20, desc[UR8][R20.64] ;  /* 0x0000000814147981 */ /* 0x000366000c1e9900 */
[----:B------:R-:W-:-:S13]  /*1390*/  FSETP.GEU.AND P1, PT, R17, -126, PT ;  /* 0xc2fc00001100780b */ /* 0x000fda0003f2e000 */
[----:B------:R-:W-:-:S04]  /*13a0*/  @!P1 FMUL R17, R17, 0.5 ;  /* 0x3f00000011119820 */ /* 0x000fc80000400000 */
[----:B------:R-:W3:Y:S02]  /*13b0*/  MUFU.EX2 R12, R17 ;  /* 0x00000011000c7308 */ /* 0x000ee40000000800 */
[----:B---3--:R-:W-:-:S04]  /*13c0*/  @!P1 FMUL R12, R12, R12 ;  /* 0x0000000c0c0c9220 */ /* 0x008fc80000400000 */
[----:B0-----:R-:W-:Y:S01]  /*13d0*/  FFMA R17, R12, R13, R29 ;  /* 0x0000000d0c117223 */ /* 0x001fe2000000001d */
[----:B------:R-:W-:-:S05]  /*13e0*/  IADD3 R12, P1, PT, R14, UR5, RZ ;  /* 0x000000050e0c7c10 */ /* 0x000fca000ff3e0ff */
[----:B------:R-:W-:Y:S01]  /*13f0*/  IMAD.X R13, RZ, RZ, R15, P1 ;  /* 0x000000ffff0d7224 */ /* 0x000fe200008e060f */
[----:B------:R-:W-:-:S04]  /*1400*/  IADD3 R14, P1, PT, R12, UR5, RZ ;  /* 0x000000050c0e7c10 */ /* 0x000fc8000ff3e0ff */
[----:B------:R-:W-:Y:S01]  /*1410*/  IADD3.X R15, PT, PT, RZ, R13, RZ, P1, !PT ;  /* 0x0000000dff0f7210 */ /* 0x000fe20000ffe4ff */
[----:B------:R0:W3:Y:S04]  /*1420*/  LDG.E.CONSTANT R12, desc[UR8][R12.64] ;  /* 0x000000080c0c7981 */ /* 0x0000e8000c1e9900 */
[----:B------:R-:W3:Y:S01]  /*1430*/  LDG.E.CONSTANT R14, desc[UR8][R14.64] ;  /* 0x000000080e0e7981 */ /* 0x000ee2000c1e9900 */
[----:B------:R-:W-:-:S03]  /*1440*/  IADD3 R26, PT, PT, R26, UR5, RZ ;  /* 0x000000051a1a7c10 */ /* 0x000fc6000fffe0ff */
[----:B------:R-:W-:Y:S04]  /*1450*/  STS [R16+UR5], R17 ;  /* 0x0000001110007988 */ /* 0x000fe80008000805 */
[----:B-1----:R-:W1:Y:S02]  /*1460*/  LDS R21, [R26+UR5] ;  /* 0x000000051a157984 */ /* 0x002e640008000800 */
[----:B-1----:R-:W-:-:S05]  /*1470*/  FMUL R21, R18, R21 ;  /* 0x0000001512157220 */ /* 0x002fca0000400000 */
[----:B------:R-:W-:-:S04]  /*1480*/  FMNMX R21, R21, -50, !PT ;  /* 0xc248000015157809 */ /* 0x000fc80007800000 */
[----:B------:R-:W-:Y:S01]  /*1490*/  FMNMX R28, R21, 20, PT ;  /* 0x41a00000151c7809 */ /* 0x000fe20003800000 */
[----:B------:R-:W-:-:S04]  /*14a0*/  VIADD R21, R16, UR5 ;  /* 0x0000000510157c36 */ /* 0x000fc80008000000 */
[----:B------:R-:W-:Y:S01]  /*14b0*/  FMUL R28, R28, 1.4426950216293334961 ;  /* 0x3fb8aa3b1c1c7820 */ /* 0x000fe20000400000 */
[----:B------:R-:W1:Y:S04]  /*14c0*/  LDS R29, [R21+UR5] ;  /* 0x00000005151d7984 */ /* 0x000e680008000800 */
[----:B------:R-:W-:-:S13]  /*14d0*/  FSETP.GEU.AND P1, PT, R28, -126, PT ;  /* 0xc2fc00001c00780b */ /* 0x000fda0003f2e000 */
[----:B------:R-:W-:-:S04]  /*14e0*/  @!P1 FMUL R28, R28, 0.5 ;  /* 0x3f0000001c1c9820 */ /* 0x000fc80000400000 */
[----:B0-----:R-:W0:Y:S01]  /*14f0*/  MUFU.EX2 R13, R28 ;  /* 0x0000001c000d7308 */ /* 0x001e220000000800 */
[----:B------:R-:W-:Y:S01]  /*1500*/  IADD3 R0, PT, PT, R0, UR5, RZ ;  /* 0x0000000500007c10 */ /* 0x000fe2000fffe0ff */
[----:B0-----:R-:W-:-:S03]  /*1510*/  @!P1 FMUL R13, R13, R13 ;  /* 0x0000000d0d0d9220 */ /* 0x001fc60000400000 */
[----:B------:R-:W-:Y:S01]  /*1520*/  ISETP.GE.AND P1, PT, R0, UR10, PT ;  /* 0x0000000a00007c0c */ /* 0x000fe2000bf26270 */
[----:B--2---:R-:W-:-:S04]  /*1530*/  FFMA R25, R23, R25, R24 ;  /* 0x0000001917197223 */ /* 0x004fc80000000018 */
[----:B----4-:R-:W-:Y:S01]  /*1540*/  FFMA R22, R22, R27, R25 ;  /* 0x0000001b16167223 */ /* 0x010fe20000000019 */
[----:B-----5:R-:W-:-:S04]  /*1550*/  FMUL R20, R19, R20 ;  /* 0x0000001413147220 */ /* 0x020fc80000400000 */
[----:B-1----:R-:W-:-:S05]  /*1560*/  FFMA R20, R13, R29, R20 ;  /* 0x0000001d0d147223 */ /* 0x002fca0000000014 */
[----:B------:R4:W-:Y:S01]  /*1570*/  STS [R21+UR5], R20 ;  /* 0x0000001415007988 */ /* 0x0009e20008000805 */
[----:B---3--:R-:W-:-:S04]  /*1580*/  FFMA R17, R17, R12, R22 ;  /* 0x0000000c11117223 */ /* 0x008fc80000000016 */
[----:B------:R-:W-:Y:S01]  /*1590*/  FFMA R24, R20, R14, R17 ;  /* 0x0000000e14187223 */ /* 0x000fe20000000011 */
[----:B----4-:R-:W-:Y:S06]  /*15a0*/  @!P1 BRA `(.L_x_10) ;  /* 0xfffffff800989947 */ /* 0x010fec000383ffff */
.L_x_7:
[----:B------:R-:W-:Y:S05]  /*15b0*/  BSYNC.RECONVERGENT B0 ;  /* 0x0000000000007941 */ /* 0x000fea0003800200 */
.L_x_6:
[----:B0-2---:R-:W-:Y:S01]  /*15c0*/  LEA R11, R5, R6, 0x2 ;  /* 0x00000006050b7211 */ /* 0x005fe200078e10ff */
[----:B------:R-:W-:-:S04]  /*15d0*/  UISETP.GE.U32.AND UP0, UPT, UR6, 0x2, UPT ;  /* 0x000000020600788c */ /* 0x000fc8000bf06070 */
[----:B------:R0:W-:Y:S01]  /*15e0*/  STS [R11], R24 ;  /* 0x000000180b007388 */ /* 0x0001e20000000800 */
[----:B------:R-:W-:Y:S06]  /*15f0*/  BAR.SYNC.DEFER_BLOCKING 0x0 ;  /* 0x0000000000007b1d */ /* 0x000fec0000010000 */
[----:B------:R-:W-:Y:S05]  /*1600*/  BRA.U !UP0, `(.L_x_11) ;  /* 0x0000000108307547 */ /* 0x000fea000b800000 */
[----:B------:R-:W-:-:S07]  /*1610*/  IMAD.U32 R0, RZ, RZ, UR6 ;  /* 0x00000006ff007e24 */ /* 0x000fce000f8e00ff */
.L_x_12:
[----:B------:R-:W-:-:S04]  /*1620*/  SHF.R.U32.HI R14, RZ, 0x1, R0 ;  /* 0x00000001ff0e7819 */ /* 0x000fc80000011600 */
[----:B------:R-:W-:-:S13]  /*1630*/  ISETP.GE.U32.AND P1, PT, R5, R14, PT ;  /* 0x0000000e0500720c */ /* 0x000fda0003f26070 */
[----:B------:R-:W-:Y:S01]  /*1640*/  @!P1 LEA R9, R14, R11, 0x2 ;  /* 0x0000000b0e099211 */ /* 0x000fe200078e10ff */
[----:B------:R-:W-:Y:S05]  /*1650*/  @!P1 LDS R12, [R11] ;  /* 0x000000000b0c9984 */ /* 0x000fea0000000800 */
[----:B------:R-:W2:Y:S02]  /*1660*/  @!P1 LDS R9, [R9] ;  /* 0x0000000009099984 */ /* 0x000ea40000000800 */
[----:B--2---:R-:W-:-:S05]  /*1670*/  @!P1 FADD R12, R9, R12 ;  /* 0x0000000c090c9221 */ /* 0x004fca0000000000 */
[----:B------:R2:W-:Y:S01]  /*1680*/  @!P1 STS [R11], R12 ;  /* 0x0000000c0b009388 */ /* 0x0005e20000000800 */
[----:B------:R-:W-:Y:S01]  /*1690*/  BAR.SYNC.DEFER_BLOCKING 0x0 ;  /* 0x0000000000007b1d */ /* 0x000fe20000010000 */
[----:B------:R-:W-:Y:S02]  /*16a0*/  ISETP.GT.U32.AND P1, PT, R0, 0x3, PT ;  /* 0x000000030000780c */ /* 0x000fe40003f24070 */
[----:B------:R-:W-:-:S11]  /*16b0*/  MOV R0, R14 ;  /* 0x0000000e00007202 */ /* 0x000fd60000000f00 */
[----:B--2---:R-:W-:Y:S05]  /*16c0*/  @P1 BRA `(.L_x_12) ;  /* 0xfffffffc00d41947 */ /* 0x004fea000383ffff */
.L_x_11:
[----:B------:R-:W-:-:S13]  /*16d0*/  ISETP.NE.AND P1, PT, R5, RZ, PT ;  /* 0x000000ff0500720c */ /* 0x000fda0003f25270 */
[----:B------:R-:W2:Y:S01]  /*16e0*/  @!P1 LDS R9, [R6] ;  /* 0x0000000006099984 */ /* 0x000ea20000000800 */
[----:B------:R-:W0:Y:S02]  /*16f0*/  @!P1 LDC.64 R12, c[0x0][0x3a8] ;  /* 0x0000ea00ff0c9b82 */ /* 0x000e240000000a00 */
[----:B0-----:R-:W-:-:S05]  /*1700*/  @!P1 IMAD.WIDE R10, R10, 0x4, R12 ;  /* 0x000000040a0a9825 */ /* 0x001fca00078e020c */
[----:B--2---:R0:W-:Y:S01]  /*1710*/  @!P1 STG.E desc[UR8][R10.64], R9 ;  /* 0x000000090a009986 */ /* 0x0041e2000c101908 */
[----:B------:R-:W-:Y:S06]  /*1720*/  BAR.SYNC.DEFER_BLOCKING 0x0 ;  /* 0x0000000000007b1d */ /* 0x000fec0000010000 */
[----:B------:R-:W-:Y:S05]  /*1730*/  @P0 BRA `(.L_x_13) ;  /* 0xfffffff000a40947 */ /* 0x000fea000383ffff */
[----:B------:R-:W-:Y:S05]  /*1740*/  EXIT ;  /* 0x000000000000794d */ /* 0x000fea0003800000 */
.L_x_14:
[----:B------:R-:W-:-:S00]  /*1750*/  BRA `(.L_x_14) ;  /* 0xfffffffc00fc7947 */ /* 0x000fc0000383ffff */
[----:B------:R-:W-:-:S00]  /*1760*/  NOP ;  /* 0x0000000000007918 */ /* 0x000fc00000000000 */
        /* <DEDUP_REMOVED lines=9> */
.L_x_15:


//--------------------- .nv.shared.selective_scan_fwd --------------------------
	.section	.nv.shared.selective_scan_fwd,"aw",@nobits
	.sectionflags	@""
	.align	16
	.zero		1024


//--------------------- .nv.shared.reserved.0     --------------------------
	.section	.nv.shared.reserved.0,"aw",@nobits
	.weak		__nv_reservedSMEM_offset_0_alias
	.size		__nv_reservedSMEM_offset_0_alias, 0, 64
	.other		__nv_reservedSMEM_offset_0_alias,@"STO_CUDA_RESERVED_SHARED STV_DEFAULT"
__nv_reservedSMEM_offset_0_alias:
	.zero		0
	.zero		64


//--------------------- .nv.constant0.selective_scan_fwd --------------------------
	.section	.nv.constant0.selective_scan_fwd,"a",@progbits
	.sectionflags	@""
	.align	4
.nv.constant0.selective_scan_fwd:
	.zero		960


//--------------------- SYMBOLS --------------------------

	.type		.nv.reservedSmem.offset0,@object
	.size		.nv.reservedSmem.offset0,0x4
	.type		.nv.reservedSmem.cap,@object
	.size		.nv.reservedSmem.cap,0x4
